//
// Generated by NVIDIA NVVM Compiler
//
// Compiler Build ID: CL-36424714
// Cuda compilation tools, release 13.0, V13.0.88
// Based on NVVM 20.0.0
//

.version 9.0
.target sm_100
.address_size 64

	// .globl	_Z12update_gbestP8ParticlePdS1_
.func  (.param .b64 func_retval0) __internal_accurate_pow
(
	.param .b64 __internal_accurate_pow_param_0
)
;
.global .align 4 .b8 precalc_xorwow_matrix[102400];
.global .align 4 .b8 precalc_xorwow_offset_matrix[102400];
.global .align 4 .b8 mrg32k3aM1[2304];
.global .align 4 .b8 mrg32k3aM2[2304];
.global .align 4 .b8 mrg32k3aM1SubSeq[2016];
.global .align 4 .b8 mrg32k3aM2SubSeq[2016];
.global .align 4 .b8 mrg32k3aM1Seq[2304];
.global .align 4 .b8 mrg32k3aM2Seq[2304];
.const .align 8 .b8 __cr_lgamma_table[72];

.visible .entry _Z12update_gbestP8ParticlePdS1_(
	.param .u64 .ptr .align 1 _Z12update_gbestP8ParticlePdS1__param_0,
	.param .u64 .ptr .align 1 _Z12update_gbestP8ParticlePdS1__param_1,
	.param .u64 .ptr .align 1 _Z12update_gbestP8ParticlePdS1__param_2
)
{
	.reg .pred 	%p<4>;
	.reg .b32 	%r<5>;
	.reg .b64 	%rd<14>;
	.reg .b64 	%fd<6>;

	ld.param.u64 	%rd4, [_Z12update_gbestP8ParticlePdS1__param_0];
	ld.param.u64 	%rd3, [_Z12update_gbestP8ParticlePdS1__param_1];
	ld.param.u64 	%rd5, [_Z12update_gbestP8ParticlePdS1__param_2];
	cvta.to.global.u64 	%rd1, %rd5;
	cvta.to.global.u64 	%rd6, %rd4;
	mov.u32 	%r1, %tid.x;
	mov.u32 	%r2, %ctaid.x;
	mov.u32 	%r3, %ntid.x;
	mad.lo.s32 	%r4, %r2, %r3, %r1;
	mul.wide.s32 	%rd7, %r4, 40;
	add.s64 	%rd8, %rd6, %rd7;
	add.s64 	%rd2, %rd8, 32;
	ld.global.f64 	%fd1, [%rd8+32];
	ld.global.f64 	%fd2, [%rd1];
	setp.geu.f64 	%p1, %fd1, %fd2;
	setp.neu.f64 	%p2, %fd2, 0dBFF0000000000000;
	and.pred  	%p3, %p1, %p2;
	@%p3 bra 	$L__BB0_2;
	cvta.to.global.u64 	%rd9, %rd3;
	ld.global.u64 	%rd10, [%rd2+-32];
	cvta.to.global.u64 	%rd11, %rd10;
	ld.global.f64 	%fd3, [%rd11];
	st.global.f64 	[%rd9], %fd3;
	ld.global.u64 	%rd12, [%rd2+-32];
	cvta.to.global.u64 	%rd13, %rd12;
	ld.global.f64 	%fd4, [%rd13+8];
	st.global.f64 	[%rd9+8], %fd4;
	ld.global.f64 	%fd5, [%rd2];
	st.global.f64 	[%rd1], %fd5;
$L__BB0_2:
	ret;

}
	// .globl	_Z24update_position_velocityP8ParticlePdS1_
.visible .entry _Z24update_position_velocityP8ParticlePdS1_(
	.param .u64 .ptr .align 1 _Z24update_position_velocityP8ParticlePdS1__param_0,
	.param .u64 .ptr .align 1 _Z24update_position_velocityP8ParticlePdS1__param_1,
	.param .u64 .ptr .align 1 _Z24update_position_velocityP8ParticlePdS1__param_2
)
{
	.reg .pred 	%p<5>;
	.reg .b32 	%r<5>;
	.reg .b64 	%rd<43>;
	.reg .b64 	%fd<41>;

	ld.param.u64 	%rd12, [_Z24update_position_velocityP8ParticlePdS1__param_0];
	ld.param.u64 	%rd13, [_Z24update_position_velocityP8ParticlePdS1__param_1];
	ld.param.u64 	%rd14, [_Z24update_position_velocityP8ParticlePdS1__param_2];
	cvta.to.global.u64 	%rd1, %rd14;
	cvta.to.global.u64 	%rd2, %rd13;
	cvta.to.global.u64 	%rd15, %rd12;
	mov.u32 	%r1, %tid.x;
	mov.u32 	%r2, %ctaid.x;
	mov.u32 	%r3, %ntid.x;
	mad.lo.s32 	%r4, %r2, %r3, %r1;
	mul.wide.s32 	%rd16, %r4, 40;
	add.s64 	%rd3, %rd15, %rd16;
	ld.global.u64 	%rd17, [%rd3];
	cvta.to.global.u64 	%rd18, %rd17;
	ld.global.f64 	%fd15, [%rd18];
	ld.global.u64 	%rd19, [%rd3+8];
	cvta.to.global.u64 	%rd20, %rd19;
	ld.global.f64 	%fd16, [%rd20];
	add.f64 	%fd17, %fd15, %fd16;
	st.global.f64 	[%rd18], %fd17;
	ld.global.u64 	%rd41, [%rd3];
	cvta.to.global.u64 	%rd5, %rd41;
	ld.global.f64 	%fd38, [%rd5];
	ld.global.f64 	%fd2, [%rd2+8];
	setp.leu.f64 	%p1, %fd38, %fd2;
	@%p1 bra 	$L__BB1_2;
	st.global.f64 	[%rd5], %fd2;
	ld.global.u64 	%rd41, [%rd3];
	cvta.to.global.u64 	%rd21, %rd41;
	ld.global.f64 	%fd38, [%rd21];
$L__BB1_2:
	ld.global.f64 	%fd5, [%rd2];
	setp.geu.f64 	%p2, %fd38, %fd5;
	@%p2 bra 	$L__BB1_4;
	cvta.to.global.u64 	%rd22, %rd41;
	st.global.f64 	[%rd22], %fd5;
	ld.global.u64 	%rd23, [%rd3];
	cvta.to.global.u64 	%rd24, %rd23;
	ld.global.f64 	%fd38, [%rd24];
$L__BB1_4:
	ld.global.u64 	%rd25, [%rd3+16];
	cvta.to.global.u64 	%rd26, %rd25;
	ld.global.f64 	%fd18, [%rd26];
	sub.f64 	%fd19, %fd18, %fd38;
	ld.global.f64 	%fd20, [%rd1];
	sub.f64 	%fd21, %fd20, %fd38;
	ld.global.u64 	%rd27, [%rd3+8];
	cvta.to.global.u64 	%rd28, %rd27;
	ld.global.f64 	%fd22, [%rd28];
	mul.f64 	%fd23, %fd22, 0d3FE0000000000000;
	fma.rn.f64 	%fd24, %fd19, 0d3FE7AFE080000000, %fd23;
	fma.rn.f64 	%fd25, %fd21, 0d3FF7AFE080000000, %fd24;
	st.global.f64 	[%rd28], %fd25;
	ld.global.u64 	%rd29, [%rd3];
	cvta.to.global.u64 	%rd30, %rd29;
	ld.global.f64 	%fd26, [%rd30+8];
	ld.global.u64 	%rd31, [%rd3+8];
	cvta.to.global.u64 	%rd32, %rd31;
	ld.global.f64 	%fd27, [%rd32+8];
	add.f64 	%fd28, %fd26, %fd27;
	st.global.f64 	[%rd30+8], %fd28;
	ld.global.u64 	%rd42, [%rd3];
	cvta.to.global.u64 	%rd9, %rd42;
	ld.global.f64 	%fd40, [%rd9+8];
	ld.global.f64 	%fd9, [%rd2+24];
	setp.leu.f64 	%p3, %fd40, %fd9;
	@%p3 bra 	$L__BB1_6;
	st.global.f64 	[%rd9+8], %fd9;
	ld.global.u64 	%rd42, [%rd3];
	cvta.to.global.u64 	%rd33, %rd42;
	ld.global.f64 	%fd40, [%rd33+8];
$L__BB1_6:
	ld.global.f64 	%fd12, [%rd2+16];
	setp.geu.f64 	%p4, %fd40, %fd12;
	@%p4 bra 	$L__BB1_8;
	cvta.to.global.u64 	%rd34, %rd42;
	st.global.f64 	[%rd34+8], %fd12;
	ld.global.u64 	%rd35, [%rd3];
	cvta.to.global.u64 	%rd36, %rd35;
	ld.global.f64 	%fd40, [%rd36+8];
$L__BB1_8:
	ld.global.u64 	%rd37, [%rd3+16];
	cvta.to.global.u64 	%rd38, %rd37;
	ld.global.f64 	%fd29, [%rd38+8];
	sub.f64 	%fd30, %fd29, %fd40;
	ld.global.f64 	%fd31, [%rd1+8];
	sub.f64 	%fd32, %fd31, %fd40;
	ld.global.u64 	%rd39, [%rd3+8];
	cvta.to.global.u64 	%rd40, %rd39;
	ld.global.f64 	%fd33, [%rd40+8];
	mul.f64 	%fd34, %fd33, 0d3FE0000000000000;
	fma.rn.f64 	%fd35, %fd30, 0d3FE7AFE080000000, %fd34;
	fma.rn.f64 	%fd36, %fd32, 0d3FF7AFE080000000, %fd35;
	st.global.f64 	[%rd40+8], %fd36;
	ret;

}
	// .globl	_Z17calculate_fitnessP8Particle
.visible .entry _Z17calculate_fitnessP8Particle(
	.param .u64 .ptr .align 1 _Z17calculate_fitnessP8Particle_param_0
)
{
	.reg .pred 	%p<33>;
	.reg .b32 	%r<40>;
	.reg .b64 	%rd<6>;
	.reg .b64 	%fd<53>;

	ld.param.u64 	%rd3, [_Z17calculate_fitnessP8Particle_param_0];
	cvta.to.global.u64 	%rd4, %rd3;
	mov.u32 	%r8, %tid.x;
	mov.u32 	%r9, %ctaid.x;
	mov.u32 	%r10, %ntid.x;
	mad.lo.s32 	%r11, %r9, %r10, %r8;
	mul.wide.s32 	%rd5, %r11, 40;
	add.s64 	%rd1, %rd4, %rd5;
	ld.global.u64 	%rd2, [%rd1];
	mov.f64 	%fd21, 0d4000000000000000;
	{
	.reg .b32 %temp; 
	mov.b64 	{%temp, %r1}, %fd21;
	}
	and.b32  	%r2, %r1, 2146435072;
	setp.eq.s32 	%p2, %r2, 1062207488;
	setp.lt.s32 	%p4, %r1, 0;
	selp.b32 	%r3, 0, 2146435072, %p4;
	and.b32  	%r12, %r1, 2147483647;
	setp.ne.s32 	%p5, %r12, 1071644672;
	and.pred  	%p1, %p2, %p5;
	or.b32  	%r4, %r3, -2147483648;
	ld.f64 	%fd1, [%rd2];
	{
	.reg .b32 %temp; 
	mov.b64 	{%temp, %r5}, %fd1;
	}
	abs.f64 	%fd2, %fd1;
	{ // callseq 0, 0
	.param .b64 param0;
	st.param.f64 	[param0], %fd2;
	.param .b64 retval0;
	call.uni (retval0), 
	__internal_accurate_pow, 
	(
	param0
	);
	ld.param.f64 	%fd22, [retval0];
	} // callseq 0
	setp.lt.s32 	%p6, %r5, 0;
	neg.f64 	%fd24, %fd22;
	selp.f64 	%fd25, %fd24, %fd22, %p2;
	selp.f64 	%fd26, %fd25, %fd22, %p6;
	setp.eq.f64 	%p7, %fd1, 0d0000000000000000;
	selp.b32 	%r13, %r5, 0, %p2;
	or.b32  	%r14, %r13, 2146435072;
	selp.b32 	%r15, %r14, %r13, %p4;
	mov.b32 	%r16, 0;
	mov.b64 	%fd27, {%r16, %r15};
	selp.f64 	%fd50, %fd27, %fd26, %p7;
	add.f64 	%fd28, %fd1, 0d4000000000000000;
	{
	.reg .b32 %temp; 
	mov.b64 	{%temp, %r17}, %fd28;
	}
	and.b32  	%r18, %r17, 2146435072;
	setp.ne.s32 	%p8, %r18, 2146435072;
	@%p8 bra 	$L__BB2_5;
	setp.num.f64 	%p9, %fd1, %fd1;
	@%p9 bra 	$L__BB2_3;
	mov.f64 	%fd29, 0d4000000000000000;
	add.rn.f64 	%fd50, %fd1, %fd29;
	bra.uni 	$L__BB2_5;
$L__BB2_3:
	setp.neu.f64 	%p10, %fd2, 0d7FF0000000000000;
	@%p10 bra 	$L__BB2_5;
	setp.lt.s32 	%p11, %r5, 0;
	selp.b32 	%r19, %r4, %r3, %p1;
	selp.b32 	%r20, %r19, %r3, %p11;
	mov.b32 	%r21, 0;
	mov.b64 	%fd50, {%r21, %r20};
$L__BB2_5:
	setp.lt.s32 	%p12, %r1, 0;
	setp.eq.s32 	%p13, %r2, 1062207488;
	setp.eq.f64 	%p15, %fd1, 0d3FF0000000000000;
	add.f64 	%fd30, %fd50, 0d0000000000000000;
	selp.f64 	%fd7, 0d3FF0000000000000, %fd30, %p15;
	ld.f64 	%fd8, [%rd2+8];
	{
	.reg .b32 %temp; 
	mov.b64 	{%temp, %r6}, %fd8;
	}
	abs.f64 	%fd9, %fd8;
	{ // callseq 1, 0
	.param .b64 param0;
	st.param.f64 	[param0], %fd9;
	.param .b64 retval0;
	call.uni (retval0), 
	__internal_accurate_pow, 
	(
	param0
	);
	ld.param.f64 	%fd31, [retval0];
	} // callseq 1
	setp.lt.s32 	%p16, %r6, 0;
	neg.f64 	%fd33, %fd31;
	selp.f64 	%fd34, %fd33, %fd31, %p13;
	selp.f64 	%fd35, %fd34, %fd31, %p16;
	setp.eq.f64 	%p17, %fd8, 0d0000000000000000;
	selp.b32 	%r22, %r6, 0, %p13;
	or.b32  	%r23, %r22, 2146435072;
	selp.b32 	%r24, %r23, %r22, %p12;
	mov.b32 	%r25, 0;
	mov.b64 	%fd36, {%r25, %r24};
	selp.f64 	%fd51, %fd36, %fd35, %p17;
	add.f64 	%fd37, %fd8, 0d4000000000000000;
	{
	.reg .b32 %temp; 
	mov.b64 	{%temp, %r26}, %fd37;
	}
	and.b32  	%r27, %r26, 2146435072;
	setp.ne.s32 	%p18, %r27, 2146435072;
	@%p18 bra 	$L__BB2_10;
	setp.nan.f64 	%p19, %fd8, %fd8;
	@%p19 bra 	$L__BB2_9;
	setp.neu.f64 	%p20, %fd9, 0d7FF0000000000000;
	@%p20 bra 	$L__BB2_10;
	setp.lt.s32 	%p21, %r6, 0;
	selp.b32 	%r28, %r4, %r3, %p1;
	selp.b32 	%r29, %r28, %r3, %p21;
	mov.b32 	%r30, 0;
	mov.b64 	%fd51, {%r30, %r29};
	bra.uni 	$L__BB2_10;
$L__BB2_9:
	mov.f64 	%fd38, 0d4000000000000000;
	add.rn.f64 	%fd51, %fd8, %fd38;
$L__BB2_10:
	setp.lt.s32 	%p22, %r1, 0;
	setp.eq.s32 	%p23, %r2, 1062207488;
	setp.eq.f64 	%p25, %fd8, 0d3FF0000000000000;
	selp.f64 	%fd39, 0d3FF0000000000000, %fd51, %p25;
	add.f64 	%fd14, %fd7, %fd39;
	ld.f64 	%fd15, [%rd2+16];
	{
	.reg .b32 %temp; 
	mov.b64 	{%temp, %r7}, %fd15;
	}
	abs.f64 	%fd16, %fd15;
	{ // callseq 2, 0
	.param .b64 param0;
	st.param.f64 	[param0], %fd16;
	.param .b64 retval0;
	call.uni (retval0), 
	__internal_accurate_pow, 
	(
	param0
	);
	ld.param.f64 	%fd40, [retval0];
	} // callseq 2
	setp.lt.s32 	%p26, %r7, 0;
	neg.f64 	%fd42, %fd40;
	selp.f64 	%fd43, %fd42, %fd40, %p23;
	selp.f64 	%fd44, %fd43, %fd40, %p26;
	setp.eq.f64 	%p27, %fd15, 0d0000000000000000;
	selp.b32 	%r31, %r7, 0, %p23;
	or.b32  	%r32, %r31, 2146435072;
	selp.b32 	%r33, %r32, %r31, %p22;
	mov.b32 	%r34, 0;
	mov.b64 	%fd45, {%r34, %r33};
	selp.f64 	%fd52, %fd45, %fd44, %p27;
	add.f64 	%fd46, %fd15, 0d4000000000000000;
	{
	.reg .b32 %temp; 
	mov.b64 	{%temp, %r35}, %fd46;
	}
	and.b32  	%r36, %r35, 2146435072;
	setp.ne.s32 	%p28, %r36, 2146435072;
	@%p28 bra 	$L__BB2_15;
	setp.nan.f64 	%p29, %fd15, %fd15;
	@%p29 bra 	$L__BB2_14;
	setp.neu.f64 	%p30, %fd16, 0d7FF0000000000000;
	@%p30 bra 	$L__BB2_15;
	setp.lt.s32 	%p31, %r7, 0;
	selp.b32 	%r37, %r4, %r3, %p1;
	selp.b32 	%r38, %r37, %r3, %p31;
	mov.b32 	%r39, 0;
	mov.b64 	%fd52, {%r39, %r38};
	bra.uni 	$L__BB2_15;
$L__BB2_14:
	mov.f64 	%fd47, 0d4000000000000000;
	add.rn.f64 	%fd52, %fd15, %fd47;
$L__BB2_15:
	setp.eq.f64 	%p32, %fd15, 0d3FF0000000000000;
	selp.f64 	%fd48, 0d3FF0000000000000, %fd52, %p32;
	add.f64 	%fd49, %fd14, %fd48;
	st.global.f64 	[%rd1+32], %fd49;
	ret;

}
	// .globl	_Z21evaluate_update_pbestP8Particle
.visible .entry _Z21evaluate_update_pbestP8Particle(
	.param .u64 .ptr .align 1 _Z21evaluate_update_pbestP8Particle_param_0
)
{
	.reg .pred 	%p<4>;
	.reg .b32 	%r<5>;
	.reg .b64 	%rd<7>;
	.reg .b64 	%fd<3>;

	ld.param.u64 	%rd2, [_Z21evaluate_update_pbestP8Particle_param_0];
	cvta.to.global.u64 	%rd3, %rd2;
	mov.u32 	%r1, %tid.x;
	mov.u32 	%r2, %ctaid.x;
	mov.u32 	%r3, %ntid.x;
	mad.lo.s32 	%r4, %r2, %r3, %r1;
	mul.wide.s32 	%rd4, %r4, 40;
	add.s64 	%rd5, %rd3, %rd4;
	add.s64 	%rd1, %rd5, 32;
	ld.global.f64 	%fd1, [%rd5+32];
	ld.global.f64 	%fd2, [%rd5+24];
	setp.geu.f64 	%p1, %fd1, %fd2;
	setp.neu.f64 	%p2, %fd1, 0dBFF0000000000000;
	and.pred  	%p3, %p1, %p2;
	@%p3 bra 	$L__BB3_2;
	ld.global.u64 	%rd6, [%rd1+-32];
	st.global.u64 	[%rd1+-16], %rd6;
	st.global.f64 	[%rd1+-8], %fd1;
$L__BB3_2:
	ret;

}
.func  (.param .b64 func_retval0) __internal_accurate_pow(
	.param .b64 __internal_accurate_pow_param_0
)
{
	.reg .pred 	%p<8>;
	.reg .b32 	%r<49>;
	.reg .b32 	%f<3>;
	.reg .b64 	%fd<109>;

	ld.param.f64 	%fd10, [__internal_accurate_pow_param_0];
	{
	.reg .b32 %temp; 
	mov.b64 	{%temp, %r46}, %fd10;
	}
	{
	.reg .b32 %temp; 
	mov.b64 	{%r45, %temp}, %fd10;
	}
	shr.u32 	%r47, %r46, 20;
	setp.gt.u32 	%p1, %r46, 1048575;
	@%p1 bra 	$L__BB4_2;
	mul.f64 	%fd11, %fd10, 0d4350000000000000;
	{
	.reg .b32 %temp; 
	mov.b64 	{%temp, %r46}, %fd11;
	}
	{
	.reg .b32 %temp; 
	mov.b64 	{%r45, %temp}, %fd11;
	}
	shr.u32 	%r16, %r46, 20;
	add.s32 	%r47, %r16, -54;
$L__BB4_2:
	add.s32 	%r48, %r47, -1023;
	and.b32  	%r17, %r46, -2146435073;
	or.b32  	%r18, %r17, 1072693248;
	mov.b64 	%fd107, {%r45, %r18};
	setp.lt.u32 	%p2, %r18, 1073127583;
	@%p2 bra 	$L__BB4_4;
	{
	.reg .b32 %temp; 
	mov.b64 	{%r19, %temp}, %fd107;
	}
	{
	.reg .b32 %temp; 
	mov.b64 	{%temp, %r20}, %fd107;
	}
	add.s32 	%r21, %r20, -1048576;
	mov.b64 	%fd107, {%r19, %r21};
	add.s32 	%r48, %r47, -1022;
$L__BB4_4:
	add.f64 	%fd12, %fd107, 0dBFF0000000000000;
	add.f64 	%fd13, %fd107, 0d3FF0000000000000;
	rcp.approx.ftz.f64 	%fd14, %fd13;
	neg.f64 	%fd15, %fd13;
	fma.rn.f64 	%fd16, %fd15, %fd14, 0d3FF0000000000000;
	fma.rn.f64 	%fd17, %fd16, %fd16, %fd16;
	fma.rn.f64 	%fd18, %fd17, %fd14, %fd14;
	mul.f64 	%fd19, %fd12, %fd18;
	fma.rn.f64 	%fd20, %fd12, %fd18, %fd19;
	mul.f64 	%fd21, %fd20, %fd20;
	fma.rn.f64 	%fd22, %fd21, 0d3EB0F5FF7D2CAFE2, 0d3ED0F5D241AD3B5A;
	fma.rn.f64 	%fd23, %fd22, %fd21, 0d3EF3B20A75488A3F;
	fma.rn.f64 	%fd24, %fd23, %fd21, 0d3F1745CDE4FAECD5;
	fma.rn.f64 	%fd25, %fd24, %fd21, 0d3F3C71C7258A578B;
	fma.rn.f64 	%fd26, %fd25, %fd21, 0d3F6249249242B910;
	fma.rn.f64 	%fd27, %fd26, %fd21, 0d3F89999999999DFB;
	sub.f64 	%fd28, %fd12, %fd20;
	add.f64 	%fd29, %fd28, %fd28;
	neg.f64 	%fd30, %fd20;
	fma.rn.f64 	%fd31, %fd30, %fd12, %fd29;
	mul.f64 	%fd32, %fd18, %fd31;
	fma.rn.f64 	%fd33, %fd21, %fd27, 0d3FB5555555555555;
	mov.f64 	%fd34, 0d3FB5555555555555;
	sub.f64 	%fd35, %fd34, %fd33;
	fma.rn.f64 	%fd36, %fd21, %fd27, %fd35;
	add.f64 	%fd37, %fd36, 0dBC46A4CB00B9E7B0;
	add.f64 	%fd38, %fd33, %fd37;
	sub.f64 	%fd39, %fd33, %fd38;
	add.f64 	%fd40, %fd37, %fd39;
	mul.rn.f64 	%fd41, %fd20, %fd20;
	neg.f64 	%fd42, %fd41;
	fma.rn.f64 	%fd43, %fd20, %fd20, %fd42;
	{
	.reg .b32 %temp; 
	mov.b64 	{%r22, %temp}, %fd32;
	}
	{
	.reg .b32 %temp; 
	mov.b64 	{%temp, %r23}, %fd32;
	}
	add.s32 	%r24, %r23, 1048576;
	mov.b64 	%fd44, {%r22, %r24};
	fma.rn.f64 	%fd45, %fd20, %fd44, %fd43;
	mul.rn.f64 	%fd46, %fd41, %fd20;
	neg.f64 	%fd47, %fd46;
	fma.rn.f64 	%fd48, %fd41, %fd20, %fd47;
	fma.rn.f64 	%fd49, %fd41, %fd32, %fd48;
	fma.rn.f64 	%fd50, %fd45, %fd20, %fd49;
	mul.rn.f64 	%fd51, %fd38, %fd46;
	neg.f64 	%fd52, %fd51;
	fma.rn.f64 	%fd53, %fd38, %fd46, %fd52;
	fma.rn.f64 	%fd54, %fd38, %fd50, %fd53;
	fma.rn.f64 	%fd55, %fd40, %fd46, %fd54;
	add.f64 	%fd56, %fd51, %fd55;
	sub.f64 	%fd57, %fd51, %fd56;
	add.f64 	%fd58, %fd55, %fd57;
	add.f64 	%fd59, %fd20, %fd56;
	sub.f64 	%fd60, %fd20, %fd59;
	add.f64 	%fd61, %fd56, %fd60;
	add.f64 	%fd62, %fd58, %fd61;
	add.f64 	%fd63, %fd32, %fd62;
	add.f64 	%fd64, %fd59, %fd63;
	sub.f64 	%fd65, %fd59, %fd64;
	add.f64 	%fd66, %fd63, %fd65;
	xor.b32  	%r25, %r48, -2147483648;
	mov.b32 	%r26, 1127219200;
	mov.b64 	%fd67, {%r25, %r26};
	mov.b32 	%r27, -2147483648;
	mov.b64 	%fd68, {%r27, %r26};
	sub.f64 	%fd69, %fd67, %fd68;
	fma.rn.f64 	%fd70, %fd69, 0d3FE62E42FEFA39EF, %fd64;
	fma.rn.f64 	%fd71, %fd69, 0dBFE62E42FEFA39EF, %fd70;
	sub.f64 	%fd72, %fd71, %fd64;
	sub.f64 	%fd73, %fd66, %fd72;
	fma.rn.f64 	%fd74, %fd69, 0d3C7ABC9E3B39803F, %fd73;
	add.f64 	%fd75, %fd70, %fd74;
	sub.f64 	%fd76, %fd70, %fd75;
	add.f64 	%fd77, %fd74, %fd76;
	mov.f64 	%fd78, 0d4000000000000000;
	{
	.reg .b32 %temp; 
	mov.b64 	{%temp, %r28}, %fd78;
	}
	{
	.reg .b32 %temp; 
	mov.b64 	{%r29, %temp}, %fd78;
	}
	shl.b32 	%r30, %r28, 1;
	setp.gt.u32 	%p3, %r30, -33554433;
	and.b32  	%r31, %r28, -15728641;
	selp.b32 	%r32, %r31, %r28, %p3;
	mov.b64 	%fd79, {%r29, %r32};
	mul.rn.f64 	%fd80, %fd75, %fd79;
	neg.f64 	%fd81, %fd80;
	fma.rn.f64 	%fd82, %fd75, %fd79, %fd81;
	fma.rn.f64 	%fd83, %fd77, %fd79, %fd82;
	add.f64 	%fd4, %fd80, %fd83;
	sub.f64 	%fd84, %fd80, %fd4;
	add.f64 	%fd5, %fd83, %fd84;
	fma.rn.f64 	%fd85, %fd4, 0d3FF71547652B82FE, 0d4338000000000000;
	{
	.reg .b32 %temp; 
	mov.b64 	{%r13, %temp}, %fd85;
	}
	mov.f64 	%fd86, 0dC338000000000000;
	add.rn.f64 	%fd87, %fd85, %fd86;
	fma.rn.f64 	%fd88, %fd87, 0dBFE62E42FEFA39EF, %fd4;
	fma.rn.f64 	%fd89, %fd87, 0dBC7ABC9E3B39803F, %fd88;
	fma.rn.f64 	%fd90, %fd89, 0d3E5ADE1569CE2BDF, 0d3E928AF3FCA213EA;
	fma.rn.f64 	%fd91, %fd90, %fd89, 0d3EC71DEE62401315;
	fma.rn.f64 	%fd92, %fd91, %fd89, 0d3EFA01997C89EB71;
	fma.rn.f64 	%fd93, %fd92, %fd89, 0d3F2A01A014761F65;
	fma.rn.f64 	%fd94, %fd93, %fd89, 0d3F56C16C1852B7AF;
	fma.rn.f64 	%fd95, %fd94, %fd89, 0d3F81111111122322;
	fma.rn.f64 	%fd96, %fd95, %fd89, 0d3FA55555555502A1;
	fma.rn.f64 	%fd97, %fd96, %fd89, 0d3FC5555555555511;
	fma.rn.f64 	%fd98, %fd97, %fd89, 0d3FE000000000000B;
	fma.rn.f64 	%fd99, %fd98, %fd89, 0d3FF0000000000000;
	fma.rn.f64 	%fd100, %fd99, %fd89, 0d3FF0000000000000;
	{
	.reg .b32 %temp; 
	mov.b64 	{%r14, %temp}, %fd100;
	}
	{
	.reg .b32 %temp; 
	mov.b64 	{%temp, %r15}, %fd100;
	}
	shl.b32 	%r33, %r13, 20;
	add.s32 	%r34, %r33, %r15;
	mov.b64 	%fd108, {%r14, %r34};
	{
	.reg .b32 %temp; 
	mov.b64 	{%temp, %r35}, %fd4;
	}
	mov.b32 	%f2, %r35;
	abs.f32 	%f1, %f2;
	setp.lt.f32 	%p4, %f1, 0f4086232B;
	@%p4 bra 	$L__BB4_7;
	setp.lt.f64 	%p5, %fd4, 0d0000000000000000;
	add.f64 	%fd101, %fd4, 0d7FF0000000000000;
	selp.f64 	%fd108, 0d0000000000000000, %fd101, %p5;
	setp.geu.f32 	%p6, %f1, 0f40874800;
	@%p6 bra 	$L__BB4_7;
	shr.u32 	%r36, %r13, 31;
	add.s32 	%r37, %r13, %r36;
	shr.s32 	%r38, %r37, 1;
	shl.b32 	%r39, %r38, 20;
	add.s32 	%r40, %r15, %r39;
	mov.b64 	%fd102, {%r14, %r40};
	sub.s32 	%r41, %r13, %r38;
	shl.b32 	%r42, %r41, 20;
	add.s32 	%r43, %r42, 1072693248;
	mov.b32 	%r44, 0;
	mov.b64 	%fd103, {%r44, %r43};
	mul.f64 	%fd108, %fd103, %fd102;
$L__BB4_7:
	abs.f64 	%fd104, %fd108;
	setp.eq.f64 	%p7, %fd104, 0d7FF0000000000000;
	fma.rn.f64 	%fd105, %fd108, %fd5, %fd108;
	selp.f64 	%fd106, %fd108, %fd105, %p7;
	st.param.f64 	[func_retval0], %fd106;
	ret;

}


// ===== COMPILED SASS (sm_100) =====

	.target	sm_100

	.elftype	@"ET_EXEC"


//--------------------- .note.nv.tkinfo           --------------------------
	.section	.note.nv.tkinfo,"",@"SHT_NOTE"
	.sectionflags	@"SHF_NOTE_NV_TKINFO"
	.tkinfo
        /*0018*/ 	.word	0x00000002
        /*0030*/ 	.string	""
        /*0030*/ 	.string	"ptxas"
        /*0030*/ 	.string	"Cuda compilation tools, release 13.0, V13.0.88"
        /*0030*/ 	.string	"Build cuda_13.0.r13.0/compiler.36424714_0"
        /*0030*/ 	.string	"-arch sm_100 -m 64 "



//--------------------- .note.nv.cuinfo           --------------------------
	.section	.note.nv.cuinfo,"",@"SHT_NOTE"
	.sectionflags	@"SHF_NOTE_NV_CUINFO"
        /*0018*/ 	.short	0x0002
        /*001a*/ 	.short	0x0064
        /*001c*/ 	.short	0x0082
	.zero		2


//--------------------- .nv.info                  --------------------------
	.section	.nv.info,"",@"SHT_CUDA_INFO"
	.align	4


	//----- nvinfo : EIATTR_REGCOUNT
	.align		4
        /*0000*/ 	.byte	0x04, 0x2f
        /*0002*/ 	.short	(.L_10 - .L_9)
	.align		4
.L_9:
        /*0004*/ 	.word	index@(_Z12update_gbestP8ParticlePdS1_)
        /*0008*/ 	.word	0x00000010


	//----- nvinfo : EIATTR_FRAME_SIZE
	.align		4
.L_10:
        /*000c*/ 	.byte	0x04, 0x11
        /*000e*/ 	.short	(.L_12 - .L_11)
	.align		4
.L_11:
        /*0010*/ 	.word	index@(_Z12update_gbestP8ParticlePdS1_)
        /*0014*/ 	.word	0x00000000


	//----- nvinfo : EIATTR_REGCOUNT
	.align		4
.L_12:
        /*0018*/ 	.byte	0x04, 0x2f
        /*001a*/ 	.short	(.L_14 - .L_13)
	.align		4
.L_13:
        /*001c*/ 	.word	index@(_Z24update_position_velocityP8ParticlePdS1_)
        /*0020*/ 	.word	0x0000001c


	//----- nvinfo : EIATTR_FRAME_SIZE
	.align		4
.L_14:
        /*0024*/ 	.byte	0x04, 0x11
        /*0026*/ 	.short	(.L_16 - .L_15)
	.align		4
.L_15:
        /*0028*/ 	.word	index@(_Z24update_position_velocityP8ParticlePdS1_)
        /*002c*/ 	.word	0x00000000


	//----- nvinfo : EIATTR_REGCOUNT
	.align		4
.L_16:
        /*0030*/ 	.byte	0x04, 0x2f
        /*0032*/ 	.short	(.L_18 - .L_17)
	.align		4
.L_17:
        /*0034*/ 	.word	index@(_Z17calculate_fitnessP8Particle)
        /*0038*/ 	.word	0x0000001e


	//----- nvinfo : EIATTR_FRAME_SIZE
	.align		4
.L_18:
        /*003c*/ 	.byte	0x04, 0x11
        /*003e*/ 	.short	(.L_20 - .L_19)
	.align		4
.L_19:
        /*0040*/ 	.word	index@($_Z17calculate_fitnessP8Particle$__internal_accurate_pow)
        /*0044*/ 	.word	0x00000000


	//----- nvinfo : EIATTR_FRAME_SIZE
	.align		4
.L_20:
        /*0048*/ 	.byte	0x04, 0x11
        /*004a*/ 	.short	(.L_22 - .L_21)
	.align		4
.L_21:
        /*004c*/ 	.word	index@(_Z17calculate_fitnessP8Particle)
        /*0050*/ 	.word	0x00000000


	//----- nvinfo : EIATTR_REGCOUNT
	.align		4
.L_22:
        /*0054*/ 	.byte	0x04, 0x2f
        /*0056*/ 	.short	(.L_24 - .L_23)
	.align		4
.L_23:
        /*0058*/ 	.word	index@(_Z21evaluate_update_pbestP8Particle)
        /*005c*/ 	.word	0x0000000a


	//----- nvinfo : EIATTR_FRAME_SIZE
	.align		4
.L_24:
        /*0060*/ 	.byte	0x04, 0x11
        /*0062*/ 	.short	(.L_26 - .L_25)
	.align		4
.L_25:
        /*0064*/ 	.word	index@(_Z21evaluate_update_pbestP8Particle)
        /*0068*/ 	.word	0x00000000


	//----- nvinfo : EIATTR_MIN_STACK_SIZE
	.align		4
.L_26:
        /*006c*/ 	.byte	0x04, 0x12
        /*006e*/ 	.short	(.L_28 - .L_27)
	.align		4
.L_27:
        /*0070*/ 	.word	index@(_Z21evaluate_update_pbestP8Particle)
        /*0074*/ 	.word	0x00000000


	//----- nvinfo : EIATTR_MIN_STACK_SIZE
	.align		4
.L_28:
        /*0078*/ 	.byte	0x04, 0x12
        /*007a*/ 	.short	(.L_30 - .L_29)
	.align		4
.L_29:
        /*007c*/ 	.word	index@(_Z17calculate_fitnessP8Particle)
        /*0080*/ 	.word	0x00000000


	//----- nvinfo : EIATTR_MIN_STACK_SIZE
	.align		4
.L_30:
        /*0084*/ 	.byte	0x04, 0x12
        /*0086*/ 	.short	(.L_32 - .L_31)
	.align		4
.L_31:
        /*0088*/ 	.word	index@(_Z24update_position_velocityP8ParticlePdS1_)
        /*008c*/ 	.word	0x00000000


	//----- nvinfo : EIATTR_MIN_STACK_SIZE
	.align		4
.L_32:
        /*0090*/ 	.byte	0x04, 0x12
        /*0092*/ 	.short	(.L_34 - .L_33)
	.align		4
.L_33:
        /*0094*/ 	.word	index@(_Z12update_gbestP8ParticlePdS1_)
        /*0098*/ 	.word	0x00000000
.L_34:


//--------------------- .nv.compat                --------------------------
	.section	.nv.compat,"",@"SHT_CUDA_COMPAT_INFO"
	.align	4
        /*0000*/ 	.byte	0x02, 0x09, 0x00, 0x00, 0x02, 0x02, 0x01, 0x00, 0x02, 0x05, 0x05, 0x00, 0x03, 0x07, 0x01, 0x01
        /*0010*/ 	.byte	0x02, 0x03, 0x00, 0x00, 0x02, 0x06, 0x01, 0x00, 0x04, 0x0b, 0x08, 0x00, 0x01, 0x00, 0x00, 0x00
        /*0020*/ 	.byte	0x00, 0x00, 0x00, 0x00


//--------------------- .nv.info._Z21evaluate_update_pbestP8Particle --------------------------
	.section	.nv.info._Z21evaluate_update_pbestP8Particle,"",@"SHT_CUDA_INFO"
	.sectionflags	@""
	.align	4


	//----- nvinfo : EIATTR_CUDA_API_VERSION
	.align		4
        /*0000*/ 	.byte	0x04, 0x37
        /*0002*/ 	.short	(.L_36 - .L_35)
.L_35:
        /*0004*/ 	.word	0x00000082


	//----- nvinfo : EIATTR_KPARAM_INFO
	.align		4
.L_36:
        /*0008*/ 	.byte	0x04, 0x17
        /*000a*/ 	.short	(.L_38 - .L_37)
.L_37:
        /*000c*/ 	.word	0x00000000
        /*0010*/ 	.short	0x0000
        /*0012*/ 	.short	0x0000
        /*0014*/ 	.byte	0x00, 0xf5, 0x21, 0x00


	//----- nvinfo : EIATTR_SPARSE_MMA_MASK
	.align		4
.L_38:
        /*0018*/ 	.byte	0x03, 0x50
        /*001a*/ 	.short	0x0000


	//----- nvinfo : EIATTR_MAXREG_COUNT
	.align		4
        /*001c*/ 	.byte	0x03, 0x1b
        /*001e*/ 	.short	0x00ff


	//----- nvinfo : EIATTR_MERCURY_ISA_VERSION
	.align		4
        /*0020*/ 	.byte	0x03, 0x5f
        /*0022*/ 	.short	0x0101


	//----- nvinfo : EIATTR_VRC_CTA_INIT_COUNT
	.align		4
        /*0024*/ 	.byte	0x02, 0x4a
	.zero		1
	.zero		1


	//----- nvinfo : EIATTR_EXIT_INSTR_OFFSETS
	.align		4
        /*0028*/ 	.byte	0x04, 0x1c
        /*002a*/ 	.short	(.L_40 - .L_39)


	//   ....[0]....
.L_39:
        /*002c*/ 	.word	0x000000c0


	//   ....[1]....
        /*0030*/ 	.word	0x00000100


	//----- nvinfo : EIATTR_CBANK_PARAM_SIZE
	.align		4
.L_40:
        /*0034*/ 	.byte	0x03, 0x19
        /*0036*/ 	.short	0x0008


	//----- nvinfo : EIATTR_PARAM_CBANK
	.align		4
        /*0038*/ 	.byte	0x04, 0x0a
        /*003a*/ 	.short	(.L_42 - .L_41)
	.align		4
.L_41:
        /*003c*/ 	.word	index@(.nv.constant0._Z21evaluate_update_pbestP8Particle)
        /*0040*/ 	.short	0x0380
        /*0042*/ 	.short	0x0008


	//----- nvinfo : EIATTR_SW_WAR
	.align		4
.L_42:
        /*0044*/ 	.byte	0x04, 0x36
        /*0046*/ 	.short	(.L_44 - .L_43)
.L_43:
        /*0048*/ 	.word	0x00000008
.L_44:


//--------------------- .nv.info._Z17calculate_fitnessP8Particle --------------------------
	.section	.nv.info._Z17calculate_fitnessP8Particle,"",@"SHT_CUDA_INFO"
	.sectionflags	@""
	.align	4


	//----- nvinfo : EIATTR_CUDA_API_VERSION
	.align		4
        /*0000*/ 	.byte	0x04, 0x37
        /*0002*/ 	.short	(.L_46 - .L_45)
.L_45:
        /*0004*/ 	.word	0x00000082


	//----- nvinfo : EIATTR_KPARAM_INFO
	.align		4
.L_46:
        /*0008*/ 	.byte	0x04, 0x17
        /*000a*/ 	.short	(.L_48 - .L_47)
.L_47:
        /*000c*/ 	.word	0x00000000
        /*0010*/ 	.short	0x0000
        /*0012*/ 	.short	0x0000
        /*0014*/ 	.byte	0x00, 0xf5, 0x21, 0x00


	//----- nvinfo : EIATTR_SPARSE_MMA_MASK
	.align		4
.L_48:
        /*0018*/ 	.byte	0x03, 0x50
        /*001a*/ 	.short	0x0000


	//----- nvinfo : EIATTR_MAXREG_COUNT
	.align		4
        /*001c*/ 	.byte	0x03, 0x1b
        /*001e*/ 	.short	0x00ff


	//----- nvinfo : EIATTR_MERCURY_ISA_VERSION
	.align		4
        /*0020*/ 	.byte	0x03, 0x5f
        /*0022*/ 	.short	0x0101


	//----- nvinfo : EIATTR_VRC_CTA_INIT_COUNT
	.align		4
        /*0024*/ 	.byte	0x02, 0x4a
	.zero		1
	.zero		1


	//----- nvinfo : EIATTR_EXIT_INSTR_OFFSETS
	.align		4
        /*0028*/ 	.byte	0x04, 0x1c
        /*002a*/ 	.short	(.L_50 - .L_49)


	//   ....[0]....
.L_49:
        /*002c*/ 	.word	0x00000590


	//----- nvinfo : EIATTR_CRS_STACK_SIZE
	.align		4
.L_50:
        /*0030*/ 	.byte	0x04, 0x1e
        /*0032*/ 	.short	(.L_52 - .L_51)
.L_51:
        /*0034*/ 	.word	0x00000000


	//----- nvinfo : EIATTR_CBANK_PARAM_SIZE
	.align		4
.L_52:
        /*0038*/ 	.byte	0x03, 0x19
        /*003a*/ 	.short	0x0008


	//----- nvinfo : EIATTR_PARAM_CBANK
	.align		4
        /*003c*/ 	.byte	0x04, 0x0a
        /*003e*/ 	.short	(.L_54 - .L_53)
	.align		4
.L_53:
        /*0040*/ 	.word	index@(.nv.constant0._Z17calculate_fitnessP8Particle)
        /*0044*/ 	.short	0x0380
        /*0046*/ 	.short	0x0008


	//----- nvinfo : EIATTR_SW_WAR
	.align		4
.L_54:
        /*0048*/ 	.byte	0x04, 0x36
        /*004a*/ 	.short	(.L_56 - .L_55)
.L_55:
        /*004c*/ 	.word	0x00000008
.L_56:


//--------------------- .nv.info._Z24update_position_velocityP8ParticlePdS1_ --------------------------
	.section	.nv.info._Z24update_position_velocityP8ParticlePdS1_,"",@"SHT_CUDA_INFO"
	.sectionflags	@""
	.align	4


	//----- nvinfo : EIATTR_CUDA_API_VERSION
	.align		4
        /*0000*/ 	.byte	0x04, 0x37
        /*0002*/ 	.short	(.L_58 - .L_57)
.L_57:
        /*0004*/ 	.word	0x00000082


	//----- nvinfo : EIATTR_KPARAM_INFO
	.align		4
.L_58:
        /*0008*/ 	.byte	0x04, 0x17
        /*000a*/ 	.short	(.L_60 - .L_59)
.L_59:
        /*000c*/ 	.word	0x00000000
        /*0010*/ 	.short	0x0002
        /*0012*/ 	.short	0x0010
        /*0014*/ 	.byte	0x00, 0xf5, 0x21, 0x00


	//----- nvinfo : EIATTR_KPARAM_INFO
	.align		4
.L_60:
        /*0018*/ 	.byte	0x04, 0x17
        /*001a*/ 	.short	(.L_62 - .L_61)
.L_61:
        /*001c*/ 	.word	0x00000000
        /*0020*/ 	.short	0x0001
        /*0022*/ 	.short	0x0008
        /*0024*/ 	.byte	0x00, 0xf5, 0x21, 0x00


	//----- nvinfo : EIATTR_KPARAM_INFO
	.align		4
.L_62:
        /*0028*/ 	.byte	0x04, 0x17
        /*002a*/ 	.short	(.L_64 - .L_63)
.L_63:
        /*002c*/ 	.word	0x00000000
        /*0030*/ 	.short	0x0000
        /*0032*/ 	.short	0x0000
        /*0034*/ 	.byte	0x00, 0xf5, 0x21, 0x00


	//----- nvinfo : EIATTR_SPARSE_MMA_MASK
	.align		4
.L_64:
        /*0038*/ 	.byte	0x03, 0x50
        /*003a*/ 	.short	0x0000


	//----- nvinfo : EIATTR_MAXREG_COUNT
	.align		4
        /*003c*/ 	.byte	0x03, 0x1b
        /*003e*/ 	.short	0x00ff


	//----- nvinfo : EIATTR_MERCURY_ISA_VERSION
	.align		4
        /*0040*/ 	.byte	0x03, 0x5f
        /*0042*/ 	.short	0x0101


	//----- nvinfo : EIATTR_VRC_CTA_INIT_COUNT
	.align		4
        /*0044*/ 	.byte	0x02, 0x4a
	.zero		1
	.zero		1


	//----- nvinfo : EIATTR_EXIT_INSTR_OFFSETS
	.align		4
        /*0048*/ 	.byte	0x04, 0x1c
        /*004a*/ 	.short	(.L_66 - .L_65)


	//   ....[0]....
.L_65:
        /*004c*/ 	.word	0x00000480


	//----- nvinfo : EIATTR_CBANK_PARAM_SIZE
	.align		4
.L_66:
        /*0050*/ 	.byte	0x03, 0x19
        /*0052*/ 	.short	0x0018


	//----- nvinfo : EIATTR_PARAM_CBANK
	.align		4
        /*0054*/ 	.byte	0x04, 0x0a
        /*0056*/ 	.short	(.L_68 - .L_67)
	.align		4
.L_67:
        /*0058*/ 	.word	index@(.nv.constant0._Z24update_position_velocityP8ParticlePdS1_)
        /*005c*/ 	.short	0x0380
        /*005e*/ 	.short	0x0018


	//----- nvinfo : EIATTR_SW_WAR
	.align		4
.L_68:
        /*0060*/ 	.byte	0x04, 0x36
        /*0062*/ 	.short	(.L_70 - .L_69)
.L_69:
        /*0064*/ 	.word	0x00000008
.L_70:


//--------------------- .nv.info._Z12update_gbestP8ParticlePdS1_ --------------------------
	.section	.nv.info._Z12update_gbestP8ParticlePdS1_,"",@"SHT_CUDA_INFO"
	.sectionflags	@""
	.align	4


	//----- nvinfo : EIATTR_CUDA_API_VERSION
	.align		4
        /*0000*/ 	.byte	0x04, 0x37
        /*0002*/ 	.short	(.L_72 - .L_71)
.L_71:
        /*0004*/ 	.word	0x00000082


	//----- nvinfo : EIATTR_KPARAM_INFO
	.align		4
.L_72:
        /*0008*/ 	.byte	0x04, 0x17
        /*000a*/ 	.short	(.L_74 - .L_73)
.L_73:
        /*000c*/ 	.word	0x00000000
        /*0010*/ 	.short	0x0002
        /*0012*/ 	.short	0x0010
        /*0014*/ 	.byte	0x00, 0xf5, 0x21, 0x00


	//----- nvinfo : EIATTR_KPARAM_INFO
	.align		4
.L_74:
        /*0018*/ 	.byte	0x04, 0x17
        /*001a*/ 	.short	(.L_76 - .L_75)
.L_75:
        /*001c*/ 	.word	0x00000000
        /*0020*/ 	.short	0x0001
        /*0022*/ 	.short	0x0008
        /*0024*/ 	.byte	0x00, 0xf5, 0x21, 0x00


	//----- nvinfo : EIATTR_KPARAM_INFO
	.align		4
.L_76:
        /*0028*/ 	.byte	0x04, 0x17
        /*002a*/ 	.short	(.L_78 - .L_77)
.L_77:
        /*002c*/ 	.word	0x00000000
        /*0030*/ 	.short	0x0000
        /*0032*/ 	.short	0x0000
        /*0034*/ 	.byte	0x00, 0xf5, 0x21, 0x00


	//----- nvinfo : EIATTR_SPARSE_MMA_MASK
	.align		4
.L_78:
        /*0038*/ 	.byte	0x03, 0x50
        /*003a*/ 	.short	0x0000


	//----- nvinfo : EIATTR_MAXREG_COUNT
	.align		4
        /*003c*/ 	.byte	0x03, 0x1b
        /*003e*/ 	.short	0x00ff


	//----- nvinfo : EIATTR_MERCURY_ISA_VERSION
	.align		4
        /*0040*/ 	.byte	0x03, 0x5f
        /*0042*/ 	.short	0x0101


	//----- nvinfo : EIATTR_VRC_CTA_INIT_COUNT
	.align		4
        /*0044*/ 	.byte	0x02, 0x4a
	.zero		1
	.zero		1


	//----- nvinfo : EIATTR_EXIT_INSTR_OFFSETS
	.align		4
        /*0048*/ 	.byte	0x04, 0x1c
        /*004a*/ 	.short	(.L_80 - .L_79)


	//   ....[0]....
.L_79:
        /*004c*/ 	.word	0x000000d0


	//   ....[1]....
        /*0050*/ 	.word	0x00000170


	//----- nvinfo : EIATTR_CBANK_PARAM_SIZE
	.align		4
.L_80:
        /*0054*/ 	.byte	0x03, 0x19
        /*0056*/ 	.short	0x0018


	//----- nvinfo : EIATTR_PARAM_CBANK
	.align		4
        /*0058*/ 	.byte	0x04, 0x0a
        /*005a*/ 	.short	(.L_82 - .L_81)
	.align		4
.L_81:
        /*005c*/ 	.word	index@(.nv.constant0._Z12update_gbestP8ParticlePdS1_)
        /*0060*/ 	.short	0x0380
        /*0062*/ 	.short	0x0018


	//----- nvinfo : EIATTR_SW_WAR
	.align		4
.L_82:
        /*0064*/ 	.byte	0x04, 0x36
        /*0066*/ 	.short	(.L_84 - .L_83)
.L_83:
        /*0068*/ 	.word	0x00000008
.L_84:


//--------------------- .nv.callgraph             --------------------------
	.section	.nv.callgraph,"",@"SHT_CUDA_CALLGRAPH"
	.align	4
	.sectionentsize	8
	.align		4
        /*0000*/ 	.word	0x00000000
	.align		4
        /*0004*/ 	.word	0xffffffff
	.align		4
        /*0008*/ 	.word	0x00000000
	.align		4
        /*000c*/ 	.word	0xfffffffe
	.align		4
        /*0010*/ 	.word	0x00000000
	.align		4
        /*0014*/ 	.word	0xfffffffd
	.align		4
        /*0018*/ 	.word	0x00000000
	.align		4
        /*001c*/ 	.word	0xfffffffc


//--------------------- .nv.constant4             --------------------------
	.section	.nv.constant4,"a",@progbits
	.align	8
	.align		8
.nv.constant4:
        /*0000*/ 	.dword	precalc_xorwow_matrix
	.align		8
        /*0008*/ 	.dword	precalc_xorwow_offset_matrix
	.align		8
        /*0010*/ 	.dword	mrg32k3aM1
	.align		8
        /*0018*/ 	.dword	mrg32k3aM2
	.align		8
        /*0020*/ 	.dword	mrg32k3aM1SubSeq
	.align		8
        /*0028*/ 	.dword	mrg32k3aM2SubSeq
	.align		8
        /*0030*/ 	.dword	mrg32k3aM1Seq
	.align		8
        /*0038*/ 	.dword	mrg32k3aM2Seq


//--------------------- .nv.constant3             --------------------------
	.section	.nv.constant3,"a",@progbits
	.align	8
.nv.constant3:
	.type		__cr_lgamma_table,@object
	.size		__cr_lgamma_table,(.L_8 - __cr_lgamma_table)
__cr_lgamma_table:
        /*0000*/ 	.byte	0x00, 0x00, 0x00, 0x00, 0x00, 0x00, 0x00, 0x00, 0x00, 0x00, 0x00, 0x00, 0x00, 0x00, 0x00, 0x00
        /*0010*/ 	.byte	0xef, 0x39, 0xfa, 0xfe, 0x42, 0x2e, 0xe6, 0x3f, 0x02, 0x20, 0x2a, 0xfa, 0x0b, 0xab, 0xfc, 0x3f
        /*0020*/ 	.byte	0xf9, 0x2c, 0x92, 0x7c, 0xa7, 0x6c, 0x09, 0x40, 0xc9, 0x79, 0x44, 0x3c, 0x64, 0x26, 0x13, 0x40
        /*0030*/ 	.byte	0xca, 0x01, 0xcf, 0x3a, 0x27, 0x51, 0x1a, 0x40, 0x30, 0xcc, 0x2d, 0xf3, 0xe1, 0x0c, 0x21, 0x40
        /*0040*/ 	.byte	0x0d, 0xb7, 0xfc, 0x82, 0x8e, 0x35, 0x25, 0x40
.L_8:


//--------------------- .text._Z21evaluate_update_pbestP8Particle --------------------------
	.section	.text._Z21evaluate_update_pbestP8Particle,"ax",@progbits
	.align	128
        .global         _Z21evaluate_update_pbestP8Particle
        .type           _Z21evaluate_update_pbestP8Particle,@function
        .size           _Z21evaluate_update_pbestP8Particle,(.L_x_17 - _Z21evaluate_update_pbestP8Particle)
        .other          _Z21evaluate_update_pbestP8Particle,@"STO_CUDA_ENTRY STV_DEFAULT"
_Z21evaluate_update_pbestP8Particle:
.text._Z21evaluate_update_pbestP8Particle:
[----:B------:R-:W-:Y:S01]  /*0000*/  LDC R1, c[0x0][0x37c] ;  /* 0x0000df00ff017b82 */ /* 0x000fe20000000800 */
[----:B------:R-:W0:Y:S07]  /*0010*/  S2R R5, SR_TID.X ;  /* 0x0000000000057919 */ /* 0x000e2e0000002100 */
[----:B------:R-:W0:Y:S01]  /*0020*/  S2UR UR6, SR_CTAID.X ;  /* 0x00000000000679c3 */ /* 0x000e220000002500 */
[----:B------:R-:W1:Y:S07]  /*0030*/  LDCU.64 UR4, c[0x0][0x358] ;  /* 0x00006b00ff0477ac */ /* 0x000e6e0008000a00 */
[----:B------:R-:W0:Y:S08]  /*0040*/  LDC R0, c[0x0][0x360] ;  /* 0x0000d800ff007b82 */ /* 0x000e300000000800 */
[----:B------:R-:W2:Y:S01]  /*0050*/  LDC.64 R2, c[0x0][0x380] ;  /* 0x0000e000ff027b82 */ /* 0x000ea20000000a00 */
[----:B0-----:R-:W-:-:S04]  /*0060*/  IMAD R5, R0, UR6, R5 ;  /* 0x0000000600057c24 */ /* 0x001fc8000f8e0205 */
[----:B--2---:R-:W-:-:S05]  /*0070*/  IMAD.WIDE R2, R5, 0x28, R2 ;  /* 0x0000002805027825 */ /* 0x004fca00078e0202 */
[----:B-1----:R-:W2:Y:S04]  /*0080*/  LDG.E.64 R4, desc[UR4][R2.64+0x20] ;  /* 0x0000200402047981 */ /* 0x002ea8000c1e1b00 */
[----:B------:R-:W3:Y:S01]  /*0090*/  LDG.E.64 R6, desc[UR4][R2.64+0x18] ;  /* 0x0000180402067981 */ /* 0x000ee2000c1e1b00 */
[C---:B--2---:R-:W-:Y:S02]  /*00a0*/  DSETP.NEU.AND P0, PT, R4.reuse, -1, PT ;  /* 0xbff000000400742a */ /* 0x044fe40003f0d000 */
[----:B---3--:R-:W-:-:S14]  /*00b0*/  DSETP.GEU.AND P1, PT, R4, R6, PT ;  /* 0x000000060400722a */ /* 0x008fdc0003f2e000 */
[----:B------:R-:W-:Y:S05]  /*00c0*/  @P0 EXIT P1 ;  /* 0x000000000000094d */ /* 0x000fea0000800000 */
[----:B------:R-:W2:Y:S04]  /*00d0*/  LDG.E.64 R6, desc[UR4][R2.64] ;  /* 0x0000000402067981 */ /* 0x000ea8000c1e1b00 */
[----:B------:R-:W-:Y:S04]  /*00e0*/  STG.E.64 desc[UR4][R2.64+0x18], R4 ;  /* 0x0000180402007986 */ /* 0x000fe8000c101b04 */
[----:B--2---:R-:W-:Y:S01]  /*00f0*/  STG.E.64 desc[UR4][R2.64+0x10], R6 ;  /* 0x0000100602007986 */ /* 0x004fe2000c101b04 */
[----:B------:R-:W-:Y:S05]  /*0100*/  EXIT ;  /* 0x000000000000794d */ /* 0x000fea0003800000 */
.L_x_0:
[----:B------:R-:W-:-:S00]  /*0110*/  BRA `(.L_x_0) ;  /* 0xfffffffc00fc7947 */ /* 0x000fc0000383ffff */
[----:B------:R-:W-:-:S00]  /*0120*/  NOP ;  /* 0x0000000000007918 */ /* 0x000fc00000000000 */
        /* <DEDUP_REMOVED lines=13> */
.L_x_17:


//--------------------- .text._Z17calculate_fitnessP8Particle --------------------------
	.section	.text._Z17calculate_fitnessP8Particle,"ax",@progbits
	.align	128
        .global         _Z17calculate_fitnessP8Particle
        .type           _Z17calculate_fitnessP8Particle,@function
        .size           _Z17calculate_fitnessP8Particle,(.L_x_16 - _Z17calculate_fitnessP8Particle)
        .other          _Z17calculate_fitnessP8Particle,@"STO_CUDA_ENTRY STV_DEFAULT"
_Z17calculate_fitnessP8Particle:
.text._Z17calculate_fitnessP8Particle:
        /* <DEDUP_REMOVED lines=9> */
[----:B--2---:R-:W2:Y:S01]  /*0090*/  LD.E.64 R6, desc[UR4][R8.64] ;  /* 0x0000000408067980 */ /* 0x004ea2000c101b00 */
[----:B------:R-:W-:Y:S01]  /*00a0*/  BSSY.RECONVERGENT B0, `(.L_x_1) ;  /* 0x0000004000007945 */ /* 0x000fe20003800200 */
[----:B------:R-:W-:Y:S01]  /*00b0*/  MOV R0, 0xe0 ;  /* 0x000000e000007802 */ /* 0x000fe20000000f00 */
[----:B--2---:R-:W-:-:S11]  /*00c0*/  DADD R22, -RZ, |R6| ;  /* 0x00000000ff167229 */ /* 0x004fd60000000506 */
[----:B------:R-:W-:Y:S05]  /*00d0*/  CALL.REL.NOINC `($_Z17calculate_fitnessP8Particle$__internal_accurate_pow) ;  /* 0x0000000400307944 */ /* 0x000fea0003c00000 */
[----:B------:R-:W-:Y:S05]  /*00e0*/  BSYNC.RECONVERGENT B0 ;  /* 0x0000000000007941 */ /* 0x000fea0003800200 */
.L_x_1:
[----:B------:R-:W2:Y:S01]  /*00f0*/  LD.E.64 R4, desc[UR4][R8.64+0x8] ;  /* 0x0000080408047980 */ /* 0x000ea2000c101b00 */
[C---:B------:R-:W-:Y:S01]  /*0100*/  DADD R12, R6.reuse, 2 ;  /* 0x40000000060c7429 */ /* 0x040fe20000000000 */
[----:B------:R-:W-:Y:S01]  /*0110*/  BSSY.RECONVERGENT B0, `(.L_x_2) ;  /* 0x000000e000007945 */ /* 0x000fe20003800200 */
[----:B------:R-:W-:-:S06]  /*0120*/  DSETP.NEU.AND P0, PT, R6, RZ, PT ;  /* 0x000000ff0600722a */ /* 0x000fcc0003f0d000 */
[----:B------:R-:W-:Y:S02]  /*0130*/  FSEL R10, R10, RZ, P0 ;  /* 0x000000ff0a0a7208 */ /* 0x000fe40000000000 */
[----:B------:R-:W-:Y:S02]  /*0140*/  LOP3.LUT R12, R13, 0x7ff00000, RZ, 0xc0, !PT ;  /* 0x7ff000000d0c7812 */ /* 0x000fe400078ec0ff */
[----:B------:R-:W-:Y:S02]  /*0150*/  FSEL R11, R16, RZ, P0 ;  /* 0x000000ff100b7208 */ /* 0x000fe40000000000 */
[----:B------:R-:W-:Y:S01]  /*0160*/  ISETP.NE.AND P1, PT, R12, 0x7ff00000, PT ;  /* 0x7ff000000c00780c */ /* 0x000fe20003f25270 */
[----:B--2---:R-:W-:-:S12]  /*0170*/  DADD R22, -RZ, |R4| ;  /* 0x00000000ff167229 */ /* 0x004fd80000000504 */
[----:B------:R-:W-:Y:S05]  /*0180*/  @P1 BRA `(.L_x_3) ;  /* 0x0000000000181947 */ /* 0x000fea0003800000 */
[----:B------:R-:W-:-:S14]  /*0190*/  DSETP.NAN.AND P0, PT, R6, R6, PT ;  /* 0x000000060600722a */ /* 0x000fdc0003f08000 */
[----:B------:R-:W-:Y:S01]  /*01a0*/  @P0 DADD R10, R6, 2 ;  /* 0x40000000060a0429 */ /* 0x000fe20000000000 */
[----:B------:R-:W-:Y:S10]  /*01b0*/  @P0 BRA `(.L_x_3) ;  /* 0x00000000000c0947 */ /* 0x000ff40003800000 */
[----:B------:R-:W-:-:S14]  /*01c0*/  DSETP.NEU.AND P0, PT, |R6|, +INF , PT ;  /* 0x7ff000000600742a */ /* 0x000fdc0003f0d200 */
[----:B------:R-:W-:Y:S02]  /*01d0*/  @!P0 IMAD.MOV.U32 R10, RZ, RZ, 0x0 ;  /* 0x00000000ff0a8424 */ /* 0x000fe400078e00ff */
[----:B------:R-:W-:-:S07]  /*01e0*/  @!P0 IMAD.MOV.U32 R11, RZ, RZ, 0x7ff00000 ;  /* 0x7ff00000ff0b8424 */ /* 0x000fce00078e00ff */
.L_x_3:
[----:B------:R-:W-:Y:S05]  /*01f0*/  BSYNC.RECONVERGENT B0 ;  /* 0x0000000000007941 */ /* 0x000fea0003800200 */
.L_x_2:
[----:B------:R-:W-:Y:S01]  /*0200*/  DADD R10, RZ, R10 ;  /* 0x00000000ff0a7229 */ /* 0x000fe2000000000a */
[----:B------:R-:W-:Y:S01]  /*0210*/  BSSY.RECONVERGENT B0, `(.L_x_4) ;  /* 0x0000006000007945 */ /* 0x000fe20003800200 */
[----:B------:R-:W-:Y:S01]  /*0220*/  DSETP.NEU.AND P0, PT, R6, 1, PT ;  /* 0x3ff000000600742a */ /* 0x000fe20003f0d000 */
[----:B------:R-:W-:-:S07]  /*0230*/  MOV R0, 0x270 ;  /* 0x0000027000007802 */ /* 0x000fce0000000f00 */
[----:B------:R-:W-:Y:S02]  /*0240*/  FSEL R6, R10, RZ, P0 ;  /* 0x000000ff0a067208 */ /* 0x000fe40000000000 */
[----:B------:R-:W-:-:S07]  /*0250*/  FSEL R7, R11, 1.875, P0 ;  /* 0x3ff000000b077808 */ /* 0x000fce0000000000 */
[----:B------:R-:W-:Y:S05]  /*0260*/  CALL.REL.NOINC `($_Z17calculate_fitnessP8Particle$__internal_accurate_pow) ;  /* 0x0000000000cc7944 */ /* 0x000fea0003c00000 */
[----:B------:R-:W-:Y:S05]  /*0270*/  BSYNC.RECONVERGENT B0 ;  /* 0x0000000000007941 */ /* 0x000fea0003800200 */
.L_x_4:
[C---:B------:R-:W-:Y:S01]  /*0280*/  DADD R12, R4.reuse, 2 ;  /* 0x40000000040c7429 */ /* 0x040fe20000000000 */
[----:B------:R-:W-:Y:S01]  /*0290*/  BSSY.RECONVERGENT B0, `(.L_x_5) ;  /* 0x000000f000007945 */ /* 0x000fe20003800200 */
[----:B------:R-:W-:-:S06]  /*02a0*/  DSETP.NEU.AND P0, PT, R4, RZ, PT ;  /* 0x000000ff0400722a */ /* 0x000fcc0003f0d000 */
[----:B------:R-:W-:Y:S02]  /*02b0*/  FSEL R10, R10, RZ, P0 ;  /* 0x000000ff0a0a7208 */ /* 0x000fe40000000000 */
[----:B------:R-:W-:Y:S02]  /*02c0*/  LOP3.LUT R12, R13, 0x7ff00000, RZ, 0xc0, !PT ;  /* 0x7ff000000d0c7812 */ /* 0x000fe400078ec0ff */
[----:B------:R-:W-:Y:S02]  /*02d0*/  FSEL R11, R16, RZ, P0 ;  /* 0x000000ff100b7208 */ /* 0x000fe40000000000 */
[----:B------:R-:W-:-:S13]  /*02e0*/  ISETP.NE.AND P1, PT, R12, 0x7ff00000, PT ;  /* 0x7ff000000c00780c */ /* 0x000fda0003f25270 */
[----:B------:R-:W-:Y:S05]  /*02f0*/  @P1 BRA `(.L_x_6) ;  /* 0x0000000000201947 */ /* 0x000fea0003800000 */
[----:B------:R-:W-:-:S14]  /*0300*/  DSETP.NAN.AND P0, PT, R4, R4, PT ;  /* 0x000000040400722a */ /* 0x000fdc0003f08000 */
[----:B------:R-:W-:Y:S05]  /*0310*/  @P0 BRA `(.L_x_7) ;  /* 0x0000000000140947 */ /* 0x000fea0003800000 */
[----:B------:R-:W-:-:S14]  /*0320*/  DSETP.NEU.AND P0, PT, |R4|, +INF , PT ;  /* 0x7ff000000400742a */ /* 0x000fdc0003f0d200 */
[----:B------:R-:W-:Y:S05]  /*0330*/  @P0 BRA `(.L_x_6) ;  /* 0x0000000000100947 */ /* 0x000fea0003800000 */
[----:B------:R-:W-:Y:S02]  /*0340*/  IMAD.MOV.U32 R10, RZ, RZ, 0x0 ;  /* 0x00000000ff0a7424 */ /* 0x000fe400078e00ff */
[----:B------:R-:W-:Y:S01]  /*0350*/  IMAD.MOV.U32 R11, RZ, RZ, 0x7ff00000 ;  /* 0x7ff00000ff0b7424 */ /* 0x000fe200078e00ff */
[----:B------:R-:W-:Y:S06]  /*0360*/  BRA `(.L_x_6) ;  /* 0x0000000000047947 */ /* 0x000fec0003800000 */
.L_x_7:
[----:B------:R-:W-:-:S11]  /*0370*/  DADD R10, R4, 2 ;  /* 0x40000000040a7429 */ /* 0x000fd60000000000 */
.L_x_6:
[----:B------:R-:W-:Y:S05]  /*0380*/  BSYNC.RECONVERGENT B0 ;  /* 0x0000000000007941 */ /* 0x000fea0003800200 */
.L_x_5:
[----:B------:R-:W2:Y:S01]  /*0390*/  LD.E.64 R8, desc[UR4][R8.64+0x10] ;  /* 0x0000100408087980 */ /* 0x000ea2000c101b00 */
[----:B------:R-:W-:Y:S01]  /*03a0*/  DSETP.NEU.AND P0, PT, R4, 1, PT ;  /* 0x3ff000000400742a */ /* 0x000fe20003f0d000 */
[----:B------:R-:W-:Y:S01]  /*03b0*/  BSSY.RECONVERGENT B0, `(.L_x_8) ;  /* 0x0000007000007945 */ /* 0x000fe20003800200 */
[----:B------:R-:W-:-:S04]  /*03c0*/  MOV R0, 0x420 ;  /* 0x0000042000007802 */ /* 0x000fc80000000f00 */
[----:B------:R-:W-:Y:S02]  /*03d0*/  FSEL R4, R10, RZ, P0 ;  /* 0x000000ff0a047208 */ /* 0x000fe40000000000 */
[----:B------:R-:W-:-:S06]  /*03e0*/  FSEL R5, R11, 1.875, P0 ;  /* 0x3ff000000b057808 */ /* 0x000fcc0000000000 */
[----:B------:R-:W-:Y:S02]  /*03f0*/  DADD R6, R6, R4 ;  /* 0x0000000006067229 */ /* 0x000fe40000000004 */
[----:B--2---:R-:W-:-:S11]  /*0400*/  DADD R22, -RZ, |R8| ;  /* 0x00000000ff167229 */ /* 0x004fd60000000508 */
[----:B------:R-:W-:Y:S05]  /*0410*/  CALL.REL.NOINC `($_Z17calculate_fitnessP8Particle$__internal_accurate_pow) ;  /* 0x0000000000607944 */ /* 0x000fea0003c00000 */
[----:B------:R-:W-:Y:S05]  /*0420*/  BSYNC.RECONVERGENT B0 ;  /* 0x0000000000007941 */ /* 0x000fea0003800200 */
.L_x_8:
        /* <DEDUP_REMOVED lines=15> */
.L_x_11:
[----:B------:R-:W-:-:S11]  /*0520*/  DADD R10, R8, 2 ;  /* 0x40000000080a7429 */ /* 0x000fd60000000000 */
.L_x_10:
[----:B------:R-:W-:Y:S05]  /*0530*/  BSYNC.RECONVERGENT B0 ;  /* 0x0000000000007941 */ /* 0x000fea0003800200 */
.L_x_9:
[----:B------:R-:W-:-:S06]  /*0540*/  DSETP.NEU.AND P0, PT, R8, 1, PT ;  /* 0x3ff000000800742a */ /* 0x000fcc0003f0d000 */
[----:B------:R-:W-:Y:S02]  /*0550*/  FSEL R4, R10, RZ, P0 ;  /* 0x000000ff0a047208 */ /* 0x000fe40000000000 */
[----:B------:R-:W-:-:S06]  /*0560*/  FSEL R5, R11, 1.875, P0 ;  /* 0x3ff000000b057808 */ /* 0x000fcc0000000000 */
[----:B------:R-:W-:-:S07]  /*0570*/  DADD R6, R6, R4 ;  /* 0x0000000006067229 */ /* 0x000fce0000000004 */
[----:B------:R-:W-:Y:S01]  /*0580*/  STG.E.64 desc[UR4][R2.64+0x20], R6 ;  /* 0x0000200602007986 */ /* 0x000fe2000c101b04 */
[----:B------:R-:W-:Y:S05]  /*0590*/  EXIT ;  /* 0x000000000000794d */ /* 0x000fea0003800000 */
        .type           $_Z17calculate_fitnessP8Particle$__internal_accurate_pow,@function
        .size           $_Z17calculate_fitnessP8Particle$__internal_accurate_pow,(.L_x_16 - $_Z17calculate_fitnessP8Particle$__internal_accurate_pow)
$_Z17calculate_fitnessP8Particle$__internal_accurate_pow:
[----:B------:R-:W-:Y:S01]  /*05a0*/  ISETP.GT.U32.AND P0, PT, R23, 0xfffff, PT ;  /* 0x000fffff1700780c */ /* 0x000fe20003f04070 */
[----:B------:R-:W-:Y:S01]  /*05b0*/  IMAD.MOV.U32 R10, RZ, RZ, R23 ;  /* 0x000000ffff0a7224 */ /* 0x000fe200078e0017 */
[----:B------:R-:W-:Y:S01]  /*05c0*/  UMOV UR6, 0x7d2cafe2 ;  /* 0x7d2cafe200067882 */ /* 0x000fe20000000000 */
[----:B------:R-:W-:Y:S01]  /*05d0*/  IMAD.MOV.U32 R16, RZ, RZ, R22 ;  /* 0x000000ffff107224 */ /* 0x000fe200078e0016 */
[----:B------:R-:W-:Y:S01]  /*05e0*/  UMOV UR7, 0x3eb0f5ff ;  /* 0x3eb0f5ff00077882 */ /* 0x000fe20000000000 */
[----:B------:R-:W-:Y:S01]  /*05f0*/  UMOV UR8, 0x3b39803f ;  /* 0x3b39803f00087882 */ /* 0x000fe20000000000 */
[----:B------:R-:W-:-:S07]  /*0600*/  UMOV UR9, 0x3c7abc9e ;  /* 0x3c7abc9e00097882 */ /* 0x000fce0000000000 */
[----:B------:R-:W-:-:S10]  /*0610*/  @!P0 DMUL R20, R22, 1.80143985094819840000e+16 ;  /* 0x4350000016148828 */ /* 0x000fd40000000000 */
[----:B------:R-:W-:Y:S02]  /*0620*/  @!P0 IMAD.MOV.U32 R10, RZ, RZ, R21 ;  /* 0x000000ffff0a8224 */ /* 0x000fe400078e0015 */
[----:B------:R-:W-:Y:S01]  /*0630*/  @!P0 IMAD.MOV.U32 R16, RZ, RZ, R20 ;  /* 0x000000ffff108224 */ /* 0x000fe200078e0014 */
[----:B------:R-:W-:Y:S02]  /*0640*/  SHF.R.U32.HI R20, RZ, 0x14, R23 ;  /* 0x00000014ff147819 */ /* 0x000fe40000011617 */
[----:B------:R-:W-:Y:S02]  /*0650*/  LOP3.LUT R10, R10, 0x800fffff, RZ, 0xc0, !PT ;  /* 0x800fffff0a0a7812 */ /* 0x000fe400078ec0ff */
[----:B------:R-:W-:Y:S02]  /*0660*/  @!P0 LEA.HI R20, R21, 0xffffffca, RZ, 0xc ;  /* 0xffffffca15148811 */ /* 0x000fe400078f60ff */
[----:B------:R-:W-:Y:S01]  /*0670*/  LOP3.LUT R17, R10, 0x3ff00000, RZ, 0xfc, !PT ;  /* 0x3ff000000a117812 */ /* 0x000fe200078efcff */
[----:B------:R-:W-:-:S03]  /*0680*/  IMAD.MOV.U32 R10, RZ, RZ, RZ ;  /* 0x000000ffff0a7224 */ /* 0x000fc600078e00ff */
[----:B------:R-:W-:-:S13]  /*0690*/  ISETP.GE.U32.AND P1, PT, R17, 0x3ff6a09f, PT ;  /* 0x3ff6a09f1100780c */ /* 0x000fda0003f26070 */
[----:B------:R-:W-:-:S04]  /*06a0*/  @P1 VIADD R11, R17, 0xfff00000 ;  /* 0xfff00000110b1836 */ /* 0x000fc80000000000 */
[----:B------:R-:W-:-:S06]  /*06b0*/  @P1 IMAD.MOV.U32 R17, RZ, RZ, R11 ;  /* 0x000000ffff111224 */ /* 0x000fcc00078e000b */
[C---:B------:R-:W-:Y:S02]  /*06c0*/  DADD R18, R16.reuse, 1 ;  /* 0x3ff0000010127429 */ /* 0x040fe40000000000 */
[----:B------:R-:W-:-:S04]  /*06d0*/  DADD R16, R16, -1 ;  /* 0xbff0000010107429 */ /* 0x000fc80000000000 */
[----:B------:R-:W0:Y:S02]  /*06e0*/  MUFU.RCP64H R11, R19 ;  /* 0x00000013000b7308 */ /* 0x000e240000001800 */
[----:B0-----:R-:W-:-:S08]  /*06f0*/  DFMA R12, -R18, R10, 1 ;  /* 0x3ff00000120c742b */ /* 0x001fd0000000010a */
[----:B------:R-:W-:-:S08]  /*0700*/  DFMA R12, R12, R12, R12 ;  /* 0x0000000c0c0c722b */ /* 0x000fd0000000000c */
[----:B------:R-:W-:Y:S01]  /*0710*/  DFMA R10, R10, R12, R10 ;  /* 0x0000000c0a0a722b */ /* 0x000fe2000000000a */
[----:B------:R-:W-:Y:S02]  /*0720*/  IMAD.MOV.U32 R12, RZ, RZ, 0x41ad3b5a ;  /* 0x41ad3b5aff0c7424 */ /* 0x000fe400078e00ff */
[----:B------:R-:W-:-:S05]  /*0730*/  IMAD.MOV.U32 R13, RZ, RZ, 0x3ed0f5d2 ;  /* 0x3ed0f5d2ff0d7424 */ /* 0x000fca00078e00ff */
[----:B------:R-:W-:-:S08]  /*0740*/  DMUL R14, R16, R10 ;  /* 0x0000000a100e7228 */ /* 0x000fd00000000000 */
[----:B------:R-:W-:-:S08]  /*0750*/  DFMA R14, R16, R10, R14 ;  /* 0x0000000a100e722b */ /* 0x000fd0000000000e */
[CC--:B------:R-:W-:Y:S02]  /*0760*/  DMUL R26, R14.reuse, R14.reuse ;  /* 0x0000000e0e1a7228 */ /* 0x0c0fe40000000000 */
[----:B------:R-:W-:-:S06]  /*0770*/  DMUL R18, R14, R14 ;  /* 0x0000000e0e127228 */ /* 0x000fcc0000000000 */
[----:B------:R-:W-:Y:S01]  /*0780*/  DFMA R12, R26, UR6, R12 ;  /* 0x000000061a0c7c2b */ /* 0x000fe2000800000c */
[----:B------:R-:W-:Y:S01]  /*0790*/  UMOV UR6, 0x75488a3f ;  /* 0x75488a3f00067882 */ /* 0x000fe20000000000 */
[----:B------:R-:W-:Y:S01]  /*07a0*/  UMOV UR7, 0x3ef3b20a ;  /* 0x3ef3b20a00077882 */ /* 0x000fe20000000000 */
[----:B------:R-:W-:-:S05]  /*07b0*/  DFMA R22, R14, R14, -R18 ;  /* 0x0000000e0e16722b */ /* 0x000fca0000000812 */
[----:B------:R-:W-:Y:S01]  /*07c0*/  DFMA R24, R26, R12, UR6 ;  /* 0x000000061a187e2b */ /* 0x000fe2000800000c */
[----:B------:R-:W-:Y:S01]  /*07d0*/  UMOV UR6, 0xe4faecd5 ;  /* 0xe4faecd500067882 */ /* 0x000fe20000000000 */
[----:B------:R-:W-:Y:S01]  /*07e0*/  UMOV UR7, 0x3f1745cd ;  /* 0x3f1745cd00077882 */ /* 0x000fe20000000000 */
[----:B------:R-:W-:-:S05]  /*07f0*/  DADD R12, R16, -R14 ;  /* 0x00000000100c7229 */ /* 0x000fca000000080e */
[----:B------:R-:W-:Y:S01]  /*0800*/  DFMA R24, R26, R24, UR6 ;  /* 0x000000061a187e2b */ /* 0x000fe20008000018 */
[----:B------:R-:W-:Y:S01]  /*0810*/  UMOV UR6, 0x258a578b ;  /* 0x258a578b00067882 */ /* 0x000fe20000000000 */
[----:B------:R-:W-:Y:S01]  /*0820*/  UMOV UR7, 0x3f3c71c7 ;  /* 0x3f3c71c700077882 */ /* 0x000fe20000000000 */
[----:B------:R-:W-:-:S05]  /*0830*/  DADD R12, R12, R12 ;  /* 0x000000000c0c7229 */ /* 0x000fca000000000c */
[----:B------:R-:W-:Y:S01]  /*0840*/  DFMA R24, R26, R24, UR6 ;  /* 0x000000061a187e2b */ /* 0x000fe20008000018 */
[----:B------:R-:W-:Y:S01]  /*0850*/  UMOV UR6, 0x9242b910 ;  /* 0x9242b91000067882 */ /* 0x000fe20000000000 */
[----:B------:R-:W-:Y:S01]  /*0860*/  UMOV UR7, 0x3f624924 ;  /* 0x3f62492400077882 */ /* 0x000fe20000000000 */
[----:B------:R-:W-:-:S05]  /*0870*/  DFMA R12, R16, -R14, R12 ;  /* 0x8000000e100c722b */ /* 0x000fca000000000c */
[----:B------:R-:W-:Y:S01]  /*0880*/  DFMA R24, R26, R24, UR6 ;  /* 0x000000061a187e2b */ /* 0x000fe20008000018 */
[----:B------:R-:W-:Y:S01]  /*0890*/  UMOV UR6, 0x99999dfb ;  /* 0x99999dfb00067882 */ /* 0x000fe20000000000 */
[----:B------:R-:W-:Y:S01]  /*08a0*/  UMOV UR7, 0x3f899999 ;  /* 0x3f89999900077882 */ /* 0x000fe20000000000 */
[----:B------:R-:W-:-:S05]  /*08b0*/  DMUL R12, R10, R12 ;  /* 0x0000000c0a0c7228 */ /* 0x000fca0000000000 */
[----:B------:R-:W-:Y:S01]  /*08c0*/  DFMA R24, R26, R24, UR6 ;  /* 0x000000061a187e2b */ /* 0x000fe20008000018 */
[----:B------:R-:W-:Y:S01]  /*08d0*/  UMOV UR6, 0x55555555 ;  /* 0x5555555500067882 */ /* 0x000fe20000000000 */
[----:B------:R-:W-:-:S06]  /*08e0*/  UMOV UR7, 0x3fb55555 ;  /* 0x3fb5555500077882 */ /* 0x000fcc0000000000 */
[----:B------:R-:W-:-:S08]  /*08f0*/  DFMA R16, R26, R24, UR6 ;  /* 0x000000061a107e2b */ /* 0x000fd00008000018 */
[----:B------:R-:W-:Y:S01]  /*0900*/  DADD R10, -R16, UR6 ;  /* 0x00000006100a7e29 */ /* 0x000fe20008000100 */
[----:B------:R-:W-:Y:S01]  /*0910*/  UMOV UR6, 0xb9e7b0 ;  /* 0x00b9e7b000067882 */ /* 0x000fe20000000000 */
[----:B------:R-:W-:-:S06]  /*0920*/  UMOV UR7, 0x3c46a4cb ;  /* 0x3c46a4cb00077882 */ /* 0x000fcc0000000000 */
[----:B------:R-:W-:Y:S02]  /*0930*/  DFMA R10, R26, R24, R10 ;  /* 0x000000181a0a722b */ /* 0x000fe4000000000a */
[----:B------:R-:W-:Y:S01]  /*0940*/  DMUL R26, R14, R18 ;  /* 0x000000120e1a7228 */ /* 0x000fe20000000000 */
[----:B------:R-:W-:Y:S02]  /*0950*/  VIADD R25, R13, 0x100000 ;  /* 0x001000000d197836 */ /* 0x000fe40000000000 */
[----:B------:R-:W-:-:S03]  /*0960*/  IMAD.MOV.U32 R24, RZ, RZ, R12 ;  /* 0x000000ffff187224 */ /* 0x000fc600078e000c */
[----:B------:R-:W-:Y:S01]  /*0970*/  DADD R10, R10, -UR6 ;  /* 0x800000060a0a7e29 */ /* 0x000fe20008000000 */
[----:B------:R-:W-:Y:S01]  /*0980*/  UMOV UR6, 0x80000000 ;  /* 0x8000000000067882 */ /* 0x000fe20000000000 */
[----:B------:R-:W-:Y:S01]  /*0990*/  UMOV UR7, 0x43300000 ;  /* 0x4330000000077882 */ /* 0x000fe20000000000 */
[C---:B------:R-:W-:Y:S02]  /*09a0*/  DFMA R24, R14.reuse, R24, R22 ;  /* 0x000000180e18722b */ /* 0x040fe40000000016 */
[----:B------:R-:W-:-:S08]  /*09b0*/  DFMA R22, R14, R18, -R26 ;  /* 0x000000120e16722b */ /* 0x000fd0000000081a */
[----:B------:R-:W-:Y:S02]  /*09c0*/  DFMA R22, R12, R18, R22 ;  /* 0x000000120c16722b */ /* 0x000fe40000000016 */
[----:B------:R-:W-:-:S06]  /*09d0*/  DADD R18, R16, R10 ;  /* 0x0000000010127229 */ /* 0x000fcc000000000a */
[----:B------:R-:W-:Y:S02]  /*09e0*/  DFMA R22, R14, R24, R22 ;  /* 0x000000180e16722b */ /* 0x000fe40000000016 */
[----:B------:R-:W-:Y:S02]  /*09f0*/  DADD R24, R16, -R18 ;  /* 0x0000000010187229 */ /* 0x000fe40000000812 */
[----:B------:R-:W-:-:S06]  /*0a00*/  DMUL R16, R18, R26 ;  /* 0x0000001a12107228 */ /* 0x000fcc0000000000 */
[----:B------:R-:W-:Y:S02]  /*0a10*/  DADD R24, R10, R24 ;  /* 0x000000000a187229 */ /* 0x000fe40000000018 */
[----:B------:R-:W-:-:S08]  /*0a20*/  DFMA R10, R18, R26, -R16 ;  /* 0x0000001a120a722b */ /* 0x000fd00000000810 */
[----:B------:R-:W-:-:S08]  /*0a30*/  DFMA R10, R18, R22, R10 ;  /* 0x00000016120a722b */ /* 0x000fd0000000000a */
[----:B------:R-:W-:-:S08]  /*0a40*/  DFMA R24, R24, R26, R10 ;  /* 0x0000001a1818722b */ /* 0x000fd0000000000a */
[----:B------:R-:W-:-:S08]  /*0a50*/  DADD R10, R16, R24 ;  /* 0x00000000100a7229 */ /* 0x000fd00000000018 */
[--C-:B------:R-:W-:Y:S02]  /*0a60*/  DADD R18, R14, R10.reuse ;  /* 0x000000000e127229 */ /* 0x100fe4000000000a */
[----:B------:R-:W-:-:S06]  /*0a70*/  DADD R16, R16, -R10 ;  /* 0x0000000010107229 */ /* 0x000fcc000000080a */
[----:B------:R-:W-:Y:S02]  /*0a80*/  DADD R14, R14, -R18 ;  /* 0x000000000e0e7229 */ /* 0x000fe40000000812 */
[----:B------:R-:W-:-:S06]  /*0a90*/  DADD R16, R24, R16 ;  /* 0x0000000018107229 */ /* 0x000fcc0000000010 */
[----:B------:R-:W-:Y:S01]  /*0aa0*/  DADD R14, R10, R14 ;  /* 0x000000000a0e7229 */ /* 0x000fe2000000000e */
[C---:B------:R-:W-:Y:S02]  /*0ab0*/  VIADD R10, R20.reuse, 0xfffffc01 ;  /* 0xfffffc01140a7836 */ /* 0x040fe40000000000 */
[----:B------:R-:W-:-:S05]  /*0ac0*/  @P1 VIADD R10, R20, 0xfffffc02 ;  /* 0xfffffc02140a1836 */ /* 0x000fca0000000000 */
[----:B------:R-:W-:-:S08]  /*0ad0*/  DADD R16, R16, R14 ;  /* 0x0000000010107229 */ /* 0x000fd0000000000e */
[----:B------:R-:W-:Y:S01]  /*0ae0*/  DADD R16, R12, R16 ;  /* 0x000000000c107229 */ /* 0x000fe20000000010 */
[----:B------:R-:W-:Y:S01]  /*0af0*/  LOP3.LUT R12, R10, 0x80000000, RZ, 0x3c, !PT ;  /* 0x800000000a0c7812 */ /* 0x000fe200078e3cff */
[----:B------:R-:W-:-:S06]  /*0b00*/  IMAD.MOV.U32 R13, RZ, RZ, 0x43300000 ;  /* 0x43300000ff0d7424 */ /* 0x000fcc00078e00ff */
[----:B------:R-:W-:Y:S02]  /*0b10*/  DADD R14, R18, R16 ;  /* 0x00000000120e7229 */ /* 0x000fe40000000010 */
[----:B------:R-:W-:Y:S01]  /*0b20*/  DADD R12, R12, -UR6 ;  /* 0x800000060c0c7e29 */ /* 0x000fe20008000000 */
[----:B------:R-:W-:Y:S01]  /*0b30*/  UMOV UR6, 0xfefa39ef ;  /* 0xfefa39ef00067882 */ /* 0x000fe20000000000 */
[----:B------:R-:W-:-:S04]  /*0b40*/  UMOV UR7, 0x3fe62e42 ;  /* 0x3fe62e4200077882 */ /* 0x000fc80000000000 */
[--C-:B------:R-:W-:Y:S02]  /*0b50*/  DADD R20, R18, -R14.reuse ;  /* 0x0000000012147229 */ /* 0x100fe4000000080e */
[----:B------:R-:W-:-:S06]  /*0b60*/  DFMA R10, R12, UR6, R14 ;  /* 0x000000060c0a7c2b */ /* 0x000fcc000800000e */
[----:B------:R-:W-:Y:S02]  /*0b70*/  DADD R20, R16, R20 ;  /* 0x0000000010147229 */ /* 0x000fe40000000014 */
[----:B------:R-:W-:-:S08]  /*0b80*/  DFMA R18, R12, -UR6, R10 ;  /* 0x800000060c127c2b */ /* 0x000fd0000800000a */
[----:B------:R-:W-:-:S08]  /*0b90*/  DADD R18, -R14, R18 ;  /* 0x000000000e127229 */ /* 0x000fd00000000112 */
[----:B------:R-:W-:-:S08]  /*0ba0*/  DADD R18, R20, -R18 ;  /* 0x0000000014127229 */ /* 0x000fd00000000812 */
[----:B------:R-:W-:-:S08]  /*0bb0*/  DFMA R18, R12, UR8, R18 ;  /* 0x000000080c127c2b */ /* 0x000fd00008000012 */
[----:B------:R-:W-:-:S08]  /*0bc0*/  DADD R12, R10, R18 ;  /* 0x000000000a0c7229 */ /* 0x000fd00000000012 */
[----:B------:R-:W-:Y:S02]  /*0bd0*/  DADD R10, R10, -R12 ;  /* 0x000000000a0a7229 */ /* 0x000fe4000000080c */
[----:B------:R-:W-:-:S06]  /*0be0*/  DMUL R16, R12, 2 ;  /* 0x400000000c107828 */ /* 0x000fcc0000000000 */
[----:B------:R-:W-:Y:S02]  /*0bf0*/  DADD R18, R18, R10 ;  /* 0x0000000012127229 */ /* 0x000fe4000000000a */
[----:B------:R-:W-:Y:S01]  /*0c00*/  DFMA R12, R12, 2, -R16 ;  /* 0x400000000c0c782b */ /* 0x000fe20000000810 */
[----:B------:R-:W-:Y:S02]  /*0c10*/  IMAD.MOV.U32 R10, RZ, RZ, 0x652b82fe ;  /* 0x652b82feff0a7424 */ /* 0x000fe400078e00ff */
[----:B------:R-:W-:-:S05]  /*0c20*/  IMAD.MOV.U32 R11, RZ, RZ, 0x3ff71547 ;  /* 0x3ff71547ff0b7424 */ /* 0x000fca00078e00ff */
[----:B------:R-:W-:-:S08]  /*0c30*/  DFMA R18, R18, 2, R12 ;  /* 0x400000001212782b */ /* 0x000fd0000000000c */
[----:B------:R-:W-:-:S08]  /*0c40*/  DADD R12, R16, R18 ;  /* 0x00000000100c7229 */ /* 0x000fd00000000012 */
[----:B------:R-:W-:Y:S02]  /*0c50*/  DFMA R10, R12, R10, 6.75539944105574400000e+15 ;  /* 0x433800000c0a742b */ /* 0x000fe4000000000a */
[----:B------:R-:W-:Y:S01]  /*0c60*/  FSETP.GEU.AND P0, PT, |R13|, 4.1917929649353027344, PT ;  /* 0x4086232b0d00780b */ /* 0x000fe20003f0e200 */
[----:B------:R-:W-:-:S05]  /*0c70*/  DADD R16, R16, -R12 ;  /* 0x0000000010107229 */ /* 0x000fca000000080c */
[----:B------:R-:W-:-:S03]  /*0c80*/  DADD R14, R10, -6.75539944105574400000e+15 ;  /* 0xc33800000a0e7429 */ /* 0x000fc60000000000 */
[----:B------:R-:W-:-:S05]  /*0c90*/  DADD R18, R18, R16 ;  /* 0x0000000012127229 */ /* 0x000fca0000000010 */
[----:B------:R-:W-:Y:S01]  /*0ca0*/  DFMA R20, R14, -UR6, R12 ;  /* 0x800000060e147c2b */ /* 0x000fe2000800000c */
[----:B------:R-:W-:Y:S01]  /*0cb0*/  UMOV UR6, 0x3b39803f ;  /* 0x3b39803f00067882 */ /* 0x000fe20000000000 */
[----:B------:R-:W-:-:S06]  /*0cc0*/  UMOV UR7, 0x3c7abc9e ;  /* 0x3c7abc9e00077882 */ /* 0x000fcc0000000000 */
[----:B------:R-:W-:Y:S01]  /*0cd0*/  DFMA R14, R14, -UR6, R20 ;  /* 0x800000060e0e7c2b */ /* 0x000fe20008000014 */
[----:B------:R-:W-:Y:S01]  /*0ce0*/  UMOV UR6, 0x69ce2bdf ;  /* 0x69ce2bdf00067882 */ /* 0x000fe20000000000 */
[----:B------:R-:W-:Y:S01]  /*0cf0*/  IMAD.MOV.U32 R20, RZ, RZ, -0x35dec16 ;  /* 0xfca213eaff147424 */ /* 0x000fe200078e00ff */
[----:B------:R-:W-:Y:S01]  /*0d00*/  UMOV UR7, 0x3e5ade15 ;  /* 0x3e5ade1500077882 */ /* 0x000fe20000000000 */
[----:B------:R-:W-:-:S06]  /*0d10*/  IMAD.MOV.U32 R21, RZ, RZ, 0x3e928af3 ;  /* 0x3e928af3ff157424 */ /* 0x000fcc00078e00ff */
[----:B------:R-:W-:Y:S01]  /*0d20*/  DFMA R20, R14, UR6, R20 ;  /* 0x000000060e147c2b */ /* 0x000fe20008000014 */
[----:B------:R-:W-:Y:S01]  /*0d30*/  UMOV UR6, 0x62401315 ;  /* 0x6240131500067882 */ /* 0x000fe20000000000 */
[----:B------:R-:W-:-:S06]  /*0d40*/  UMOV UR7, 0x3ec71dee ;  /* 0x3ec71dee00077882 */ /* 0x000fcc0000000000 */
[----:B------:R-:W-:Y:S01]  /*0d50*/  DFMA R20, R14, R20, UR6 ;  /* 0x000000060e147e2b */ /* 0x000fe20008000014 */
        /* <DEDUP_REMOVED lines=20> */
[----:B------:R-:W-:-:S08]  /*0ea0*/  DFMA R20, R14, R20, UR6 ;  /* 0x000000060e147e2b */ /* 0x000fd00008000014 */
[----:B------:R-:W-:-:S08]  /*0eb0*/  DFMA R20, R14, R20, 1 ;  /* 0x3ff000000e14742b */ /* 0x000fd00000000014 */
[----:B------:R-:W-:-:S10]  /*0ec0*/  DFMA R14, R14, R20, 1 ;  /* 0x3ff000000e0e742b */ /* 0x000fd40000000014 */
[----:B------:R-:W-:Y:S02]  /*0ed0*/  IMAD R17, R10, 0x100000, R15 ;  /* 0x001000000a117824 */ /* 0x000fe400078e020f */
[----:B------:R-:W-:Y:S01]  /*0ee0*/  IMAD.MOV.U32 R16, RZ, RZ, R14 ;  /* 0x000000ffff107224 */ /* 0x000fe200078e000e */
[----:B------:R-:W-:Y:S06]  /*0ef0*/  @!P0 BRA `(.L_x_12) ;  /* 0x0000000000308947 */ /* 0x000fec0003800000 */
[----:B------:R-:W-:Y:S01]  /*0f00*/  FSETP.GEU.AND P1, PT, |R13|, 4.2275390625, PT ;  /* 0x408748000d00780b */ /* 0x000fe20003f2e200 */
[C---:B------:R-:W-:Y:S02]  /*0f10*/  DADD R16, R12.reuse, +INF ;  /* 0x7ff000000c107429 */ /* 0x040fe40000000000 */
[----:B------:R-:W-:-:S08]  /*0f20*/  DSETP.GEU.AND P0, PT, R12, RZ, PT ;  /* 0x000000ff0c00722a */ /* 0x000fd00003f0e000 */
[----:B------:R-:W-:Y:S02]  /*0f30*/  FSEL R16, R16, RZ, P0 ;  /* 0x000000ff10107208 */ /* 0x000fe40000000000 */
[----:B------:R-:W-:Y:S02]  /*0f40*/  @!P1 LEA.HI R11, R10, R10, RZ, 0x1 ;  /* 0x0000000a0a0b9211 */ /* 0x000fe400078f08ff */
[----:B------:R-:W-:Y:S02]  /*0f50*/  FSEL R17, R17, RZ, P0 ;  /* 0x000000ff11117208 */ /* 0x000fe40000000000 */
[----:B------:R-:W-:-:S05]  /*0f60*/  @!P1 SHF.R.S32.HI R11, RZ, 0x1, R11 ;  /* 0x00000001ff0b9819 */ /* 0x000fca000001140b */
[----:B------:R-:W-:Y:S02]  /*0f70*/  @!P1 IMAD.IADD R10, R10, 0x1, -R11 ;  /* 0x000000010a0a9824 */ /* 0x000fe400078e0a0b */
[----:B------:R-:W-:-:S03]  /*0f80*/  @!P1 IMAD R15, R11, 0x100000, R15 ;  /* 0x001000000b0f9824 */ /* 0x000fc600078e020f */
[----:B------:R-:W-:Y:S01]  /*0f90*/  @!P1 LEA R11, R10, 0x3ff00000, 0x14 ;  /* 0x3ff000000a0b9811 */ /* 0x000fe200078ea0ff */
[----:B------:R-:W-:-:S06]  /*0fa0*/  @!P1 IMAD.MOV.U32 R10, RZ, RZ, RZ ;  /* 0x000000ffff0a9224 */ /* 0x000fcc00078e00ff */
[----:B------:R-:W-:-:S11]  /*0fb0*/  @!P1 DMUL R16, R14, R10 ;  /* 0x0000000a0e109228 */ /* 0x000fd60000000000 */
.L_x_12:
[----:B------:R-:W-:Y:S01]  /*0fc0*/  DFMA R18, R18, R16, R16 ;  /* 0x000000101212722b */ /* 0x000fe20000000010 */
[----:B------:R-:W-:Y:S01]  /*0fd0*/  IMAD.MOV.U32 R12, RZ, RZ, R0 ;  /* 0x000000ffff0c7224 */ /* 0x000fe200078e0000 */
[----:B------:R-:W-:Y:S01]  /*0fe0*/  DSETP.NEU.AND P0, PT, |R16|, +INF , PT ;  /* 0x7ff000001000742a */ /* 0x000fe20003f0d200 */
[----:B------:R-:W-:-:S07]  /*0ff0*/  IMAD.MOV.U32 R13, RZ, RZ, 0x0 ;  /* 0x00000000ff0d7424 */ /* 0x000fce00078e00ff */
[----:B------:R-:W-:Y:S02]  /*1000*/  FSEL R10, R16, R18, !P0 ;  /* 0x00000012100a7208 */ /* 0x000fe40004000000 */
[----:B------:R-:W-:Y:S01]  /*1010*/  FSEL R16, R17, R19, !P0 ;  /* 0x0000001311107208 */ /* 0x000fe20004000000 */
[----:B------:R-:W-:Y:S06]  /*1020*/  RET.REL.NODEC R12 `(_Z17calculate_fitnessP8Particle) ;  /* 0xffffffec0cf47950 */ /* 0x000fec0003c3ffff */
.L_x_13:
        /* <DEDUP_REMOVED lines=13> */
.L_x_16:


//--------------------- .text._Z24update_position_velocityP8ParticlePdS1_ --------------------------
	.section	.text._Z24update_position_velocityP8ParticlePdS1_,"ax",@progbits
	.align	128
        .global         _Z24update_position_velocityP8ParticlePdS1_
        .type           _Z24update_position_velocityP8ParticlePdS1_,@function
        .size           _Z24update_position_velocityP8ParticlePdS1_,(.L_x_19 - _Z24update_position_velocityP8ParticlePdS1_)
        .other          _Z24update_position_velocityP8ParticlePdS1_,@"STO_CUDA_ENTRY STV_DEFAULT"
_Z24update_position_velocityP8ParticlePdS1_:
.text._Z24update_position_velocityP8ParticlePdS1_:
        /* <DEDUP_REMOVED lines=9> */
[----:B------:R-:W3:Y:S04]  /*0090*/  LDG.E.64 R8, desc[UR4][R2.64] ;  /* 0x0000000402087981 */ /* 0x000ee8000c1e1b00 */
[----:B--2---:R-:W2:Y:S04]  /*00a0*/  LDG.E.64 R10, desc[UR4][R10.64] ;  /* 0x000000040a0a7981 */ /* 0x004ea8000c1e1b00 */
[----:B---3--:R-:W2:Y:S02]  /*00b0*/  LDG.E.64 R4, desc[UR4][R8.64] ;  /* 0x0000000408047981 */ /* 0x008ea4000c1e1b00 */
[----:B--2---:R-:W-:-:S07]  /*00c0*/  DADD R12, R4, R10 ;  /* 0x00000000040c7229 */ /* 0x004fce000000000a */
[----:B------:R-:W-:Y:S04]  /*00d0*/  STG.E.64 desc[UR4][R8.64], R12 ;  /* 0x0000000c08007986 */ /* 0x000fe8000c101b04 */
[----:B------:R-:W2:Y:S01]  /*00e0*/  LDG.E.64 R14, desc[UR4][R2.64] ;  /* 0x00000004020e7981 */ /* 0x000ea2000c1e1b00 */
[----:B------:R-:W0:Y:S03]  /*00f0*/  LDC.64 R4, c[0x0][0x388] ;  /* 0x0000e200ff047b82 */ /* 0x000e260000000a00 */
[----:B0-----:R-:W3:Y:S04]  /*0100*/  LDG.E.64 R16, desc[UR4][R4.64+0x8] ;  /* 0x0000080404107981 */ /* 0x001ee8000c1e1b00 */
[----:B--2---:R-:W3:Y:S02]  /*0110*/  LDG.E.64 R6, desc[UR4][R14.64] ;  /* 0x000000040e067981 */ /* 0x004ee4000c1e1b00 */
[----:B---3--:R-:W-:-:S14]  /*0120*/  DSETP.GT.AND P0, PT, R6, R16, PT ;  /* 0x000000100600722a */ /* 0x008fdc0003f04000 */
[----:B------:R0:W-:Y:S04]  /*0130*/  @P0 STG.E.64 desc[UR4][R14.64], R16 ;  /* 0x000000100e000986 */ /* 0x0001e8000c101b04 */
[----:B------:R-:W2:Y:S04]  /*0140*/  LDG.E.64 R18, desc[UR4][R4.64] ;  /* 0x0000000404127981 */ /* 0x000ea8000c1e1b00 */
[----:B0-----:R-:W3:Y:S04]  /*0150*/  @P0 LDG.E.64 R14, desc[UR4][R2.64] ;  /* 0x00000004020e0981 */ /* 0x001ee8000c1e1b00 */
[----:B---3--:R-:W2:Y:S01]  /*0160*/  @P0 LDG.E.64 R6, desc[UR4][R14.64] ;  /* 0x000000040e060981 */ /* 0x008ea2000c1e1b00 */
[----:B------:R-:W0:Y:S01]  /*0170*/  LDC.64 R8, c[0x0][0x390] ;  /* 0x0000e400ff087b82 */ /* 0x000e220000000a00 */
[----:B--2---:R-:W-:-:S14]  /*0180*/  DSETP.GEU.AND P0, PT, R6, R18, PT ;  /* 0x000000120600722a */ /* 0x004fdc0003f0e000 */
[----:B------:R1:W-:Y:S04]  /*0190*/  @!P0 STG.E.64 desc[UR4][R14.64], R18 ;  /* 0x000000120e008986 */ /* 0x0003e8000c101b04 */
[----:B------:R-:W2:Y:S04]  /*01a0*/  @!P0 LDG.E.64 R12, desc[UR4][R2.64] ;  /* 0x00000004020c8981 */ /* 0x000ea8000c1e1b00 */
[----:B------:R-:W3:Y:S04]  /*01b0*/  LDG.E.64 R20, desc[UR4][R2.64+0x10] ;  /* 0x0000100402147981 */ /* 0x000ee8000c1e1b00 */
[----:B------:R-:W4:Y:S04]  /*01c0*/  LDG.E.64 R10, desc[UR4][R2.64+0x8] ;  /* 0x00000804020a7981 */ /* 0x000f28000c1e1b00 */
[----:B0-----:R-:W5:Y:S04]  /*01d0*/  LDG.E.64 R22, desc[UR4][R8.64] ;  /* 0x0000000408167981 */ /* 0x001f68000c1e1b00 */
[----:B--2---:R-:W2:Y:S04]  /*01e0*/  @!P0 LDG.E.64 R6, desc[UR4][R12.64] ;  /* 0x000000040c068981 */ /* 0x004ea8000c1e1b00 */
[----:B---3--:R-:W2:Y:S04]  /*01f0*/  LDG.E.64 R20, desc[UR4][R20.64] ;  /* 0x0000000414147981 */ /* 0x008ea8000c1e1b00 */
[----:B----4-:R-:W3:Y:S01]  /*0200*/  LDG.E.64 R24, desc[UR4][R10.64] ;  /* 0x000000040a187981 */ /* 0x010ee2000c1e1b00 */
[----:B------:R-:W-:Y:S01]  /*0210*/  UMOV UR6, 0x80000000 ;  /* 0x8000000000067882 */ /* 0x000fe20000000000 */
[----:B------:R-:W-:Y:S01]  /*0220*/  UMOV UR7, 0x3fe7afe0 ;  /* 0x3fe7afe000077882 */ /* 0x000fe20000000000 */
[----:B------:R-:W-:Y:S01]  /*0230*/  UMOV UR8, 0x80000000 ;  /* 0x8000000000087882 */ /* 0x000fe20000000000 */
[----:B------:R-:W-:Y:S01]  /*0240*/  UMOV UR9, 0x3ff7afe0 ;  /* 0x3ff7afe000097882 */ /* 0x000fe20000000000 */
[----:B--2---:R-:W-:-:S02]  /*0250*/  DADD R16, R20, -R6 ;  /* 0x0000000014107229 */ /* 0x004fc40000000806 */
[----:B---3--:R-:W-:Y:S02]  /*0260*/  DMUL R24, R24, 0.5 ;  /* 0x3fe0000018187828 */ /* 0x008fe40000000000 */
[----:B-----5:R-:W-:-:S06]  /*0270*/  DADD R22, R22, -R6 ;  /* 0x0000000016167229 */ /* 0x020fcc0000000806 */
[----:B------:R-:W-:-:S08]  /*0280*/  DFMA R16, R16, UR6, R24 ;  /* 0x0000000610107c2b */ /* 0x000fd00008000018 */
[----:B------:R-:W-:-:S07]  /*0290*/  DFMA R16, R22, UR8, R16 ;  /* 0x0000000816107c2b */ /* 0x000fce0008000010 */
[----:B------:R0:W-:Y:S04]  /*02a0*/  STG.E.64 desc[UR4][R10.64], R16 ;  /* 0x000000100a007986 */ /* 0x0001e8000c101b04 */
[----:B-1----:R-:W2:Y:S04]  /*02b0*/  LDG.E.64 R14, desc[UR4][R2.64+0x8] ;  /* 0x00000804020e7981 */ /* 0x002ea8000c1e1b00 */
[----:B------:R-:W3:Y:S04]  /*02c0*/  LDG.E.64 R12, desc[UR4][R2.64] ;  /* 0x00000004020c7981 */ /* 0x000ee8000c1e1b00 */
[----:B--2---:R-:W2:Y:S04]  /*02d0*/  LDG.E.64 R14, desc[UR4][R14.64+0x8] ;  /* 0x000008040e0e7981 */ /* 0x004ea8000c1e1b00 */
[----:B---3--:R-:W2:Y:S02]  /*02e0*/  LDG.E.64 R6, desc[UR4][R12.64+0x8] ;  /* 0x000008040c067981 */ /* 0x008ea4000c1e1b00 */
[----:B--2---:R-:W-:-:S07]  /*02f0*/  DADD R18, R6, R14 ;  /* 0x0000000006127229 */ /* 0x004fce000000000e */
[----:B------:R-:W-:Y:S04]  /*0300*/  STG.E.64 desc[UR4][R12.64+0x8], R18 ;  /* 0x000008120c007986 */ /* 0x000fe8000c101b04 */
[----:B------:R-:W2:Y:S04]  /*0310*/  LDG.E.64 R20, desc[UR4][R2.64] ;  /* 0x0000000402147981 */ /* 0x000ea8000c1e1b00 */
[----:B------:R-:W3:Y:S04]  /*0320*/  LDG.E.64 R22, desc[UR4][R4.64+0x18] ;  /* 0x0000180404167981 */ /* 0x000ee8000c1e1b00 */
[----:B--2---:R-:W3:Y:S02]  /*0330*/  LDG.E.64 R6, desc[UR4][R20.64+0x8] ;  /* 0x0000080414067981 */ /* 0x004ee4000c1e1b00 */
[----:B---3--:R-:W-:-:S14]  /*0340*/  DSETP.GT.AND P0, PT, R6, R22, PT ;  /* 0x000000160600722a */ /* 0x008fdc0003f04000 */
[----:B------:R1:W-:Y:S04]  /*0350*/  @P0 STG.E.64 desc[UR4][R20.64+0x8], R22 ;  /* 0x0000081614000986 */ /* 0x0003e8000c101b04 */
[----:B0-----:R-:W2:Y:S04]  /*0360*/  LDG.E.64 R10, desc[UR4][R4.64+0x10] ;  /* 0x00001004040a7981 */ /* 0x001ea8000c1e1b00 */
[----:B-1----:R-:W3:Y:S04]  /*0370*/  @P0 LDG.E.64 R20, desc[UR4][R2.64] ;  /* 0x0000000402140981 */ /* 0x002ee8000c1e1b00 */
[----:B---3--:R-:W2:Y:S02]  /*0380*/  @P0 LDG.E.64 R6, desc[UR4][R20.64+0x8] ;  /* 0x0000080414060981 */ /* 0x008ea4000c1e1b00 */
[----:B--2---:R-:W-:-:S14]  /*0390*/  DSETP.GEU.AND P0, PT, R6, R10, PT ;  /* 0x0000000a0600722a */ /* 0x004fdc0003f0e000 */
[----:B------:R-:W-:Y:S04]  /*03a0*/  @!P0 STG.E.64 desc[UR4][R20.64+0x8], R10 ;  /* 0x0000080a14008986 */ /* 0x000fe8000c101b04 */
[----:B------:R-:W2:Y:S04]  /*03b0*/  @!P0 LDG.E.64 R12, desc[UR4][R2.64] ;  /* 0x00000004020c8981 */ /* 0x000ea8000c1e1b00 */
[----:B------:R-:W3:Y:S04]  /*03c0*/  LDG.E.64 R14, desc[UR4][R2.64+0x10] ;  /* 0x00001004020e7981 */ /* 0x000ee8000c1e1b00 */
[----:B------:R-:W4:Y:S04]  /*03d0*/  LDG.E.64 R16, desc[UR4][R2.64+0x8] ;  /* 0x0000080402107981 */ /* 0x000f28000c1e1b00 */
[----:B------:R-:W5:Y:S04]  /*03e0*/  LDG.E.64 R8, desc[UR4][R8.64+0x8] ;  /* 0x0000080408087981 */ /* 0x000f68000c1e1b00 */
[----:B--2---:R-:W2:Y:S04]  /*03f0*/  @!P0 LDG.E.64 R6, desc[UR4][R12.64+0x8] ;  /* 0x000008040c068981 */ /* 0x004ea8000c1e1b00 */
[----:B---3--:R-:W2:Y:S04]  /*0400*/  LDG.E.64 R14, desc[UR4][R14.64+0x8] ;  /* 0x000008040e0e7981 */ /* 0x008ea8000c1e1b00 */
[----:B----4-:R-:W3:Y:S01]  /*0410*/  LDG.E.64 R18, desc[UR4][R16.64+0x8] ;  /* 0x0000080410127981 */ /* 0x010ee2000c1e1b00 */
[----:B--2---:R-:W-:-:S02]  /*0420*/  DADD R4, R14, -R6 ;  /* 0x000000000e047229 */ /* 0x004fc40000000806 */
[----:B---3--:R-:W-:Y:S02]  /*0430*/  DMUL R18, R18, 0.5 ;  /* 0x3fe0000012127828 */ /* 0x008fe40000000000 */
[----:B-----5:R-:W-:-:S06]  /*0440*/  DADD R6, R8, -R6 ;  /* 0x0000000008067229 */ /* 0x020fcc0000000806 */
[----:B------:R-:W-:-:S08]  /*0450*/  DFMA R4, R4, UR6, R18 ;  /* 0x0000000604047c2b */ /* 0x000fd00008000012 */
[----:B------:R-:W-:-:S07]  /*0460*/  DFMA R4, R6, UR8, R4 ;  /* 0x0000000806047c2b */ /* 0x000fce0008000004 */
[----:B------:R-:W-:Y:S01]  /*0470*/  STG.E.64 desc[UR4][R16.64+0x8], R4 ;  /* 0x0000080410007986 */ /* 0x000fe2000c101b04 */
[----:B------:R-:W-:Y:S05]  /*0480*/  EXIT ;  /* 0x000000000000794d */ /* 0x000fea0003800000 */
.L_x_14:
        /* <DEDUP_REMOVED lines=15> */
.L_x_19:


//--------------------- .text._Z12update_gbestP8ParticlePdS1_ --------------------------
	.section	.text._Z12update_gbestP8ParticlePdS1_,"ax",@progbits
	.align	128
        .global         _Z12update_gbestP8ParticlePdS1_
        .type           _Z12update_gbestP8ParticlePdS1_,@function
        .size           _Z12update_gbestP8ParticlePdS1_,(.L_x_20 - _Z12update_gbestP8ParticlePdS1_)
        .other          _Z12update_gbestP8ParticlePdS1_,@"STO_CUDA_ENTRY STV_DEFAULT"
_Z12update_gbestP8ParticlePdS1_:
.text._Z12update_gbestP8ParticlePdS1_:
[----:B------:R-:W-:Y:S01]  /*0000*/  LDC R1, c[0x0][0x37c] ;  /* 0x0000df00ff017b82 */ /* 0x000fe20000000800 */
[----:B------:R-:W0:Y:S07]  /*0010*/  S2R R5, SR_TID.X ;  /* 0x0000000000057919 */ /* 0x000e2e0000002100 */
[----:B------:R-:W0:Y:S01]  /*0020*/  S2UR UR6, SR_CTAID.X ;  /* 0x00000000000679c3 */ /* 0x000e220000002500 */
[----:B------:R-:W1:Y:S07]  /*0030*/  LDCU.64 UR4, c[0x0][0x358] ;  /* 0x00006b00ff0477ac */ /* 0x000e6e0008000a00 */
[----:B------:R-:W0:Y:S08]  /*0040*/  LDC R0, c[0x0][0x360] ;  /* 0x0000d800ff007b82 */ /* 0x000e300000000800 */
[----:B------:R-:W2:Y:S08]  /*0050*/  LDC.64 R2, c[0x0][0x380] ;  /* 0x0000e000ff027b82 */ /* 0x000eb00000000a00 */
[----:B------:R-:W3:Y:S01]  /*0060*/  LDC.64 R6, c[0x0][0x390] ;  /* 0x0000e400ff067b82 */ /* 0x000ee20000000a00 */
[----:B0-----:R-:W-:-:S04]  /*0070*/  IMAD R5, R0, UR6, R5 ;  /* 0x0000000600057c24 */ /* 0x001fc8000f8e0205 */
[----:B--2---:R-:W-:-:S05]  /*0080*/  IMAD.WIDE R2, R5, 0x28, R2 ;  /* 0x0000002805027825 */ /* 0x004fca00078e0202 */
[----:B-1----:R-:W2:Y:S04]  /*0090*/  LDG.E.64 R4, desc[UR4][R2.64+0x20] ;  /* 0x0000200402047981 */ /* 0x002ea8000c1e1b00 */
[----:B---3--:R-:W3:Y:S02]  /*00a0*/  LDG.E.64 R8, desc[UR4][R6.64] ;  /* 0x0000000406087981 */ /* 0x008ee4000c1e1b00 */
[----:B---3--:R-:W-:Y:S02]  /*00b0*/  DSETP.NEU.AND P0, PT, R8, -1, PT ;  /* 0xbff000000800742a */ /* 0x008fe40003f0d000 */
[----:B--2---:R-:W-:-:S14]  /*00c0*/  DSETP.GEU.AND P1, PT, R4, R8, PT ;  /* 0x000000080400722a */ /* 0x004fdc0003f2e000 */
[----:B------:R-:W-:Y:S05]  /*00d0*/  @P0 EXIT P1 ;  /* 0x000000000000094d */ /* 0x000fea0000800000 */
[----:B------:R-:W2:Y:S01]  /*00e0*/  LDG.E.64 R4, desc[UR4][R2.64] ;  /* 0x0000000402047981 */ /* 0x000ea2000c1e1b00 */
[----:B------:R-:W0:Y:S03]  /*00f0*/  LDC.64 R8, c[0x0][0x388] ;  /* 0x0000e200ff087b82 */ /* 0x000e260000000a00 */
[----:B--2---:R-:W0:Y:S04]  /*0100*/  LDG.E.64 R4, desc[UR4][R4.64] ;  /* 0x0000000404047981 */ /* 0x004e28000c1e1b00 */
[----:B0-----:R-:W-:Y:S04]  /*0110*/  STG.E.64 desc[UR4][R8.64], R4 ;  /* 0x0000000408007986 */ /* 0x001fe8000c101b04 */
[----:B------:R-:W2:Y:S04]  /*0120*/  LDG.E.64 R10, desc[UR4][R2.64] ;  /* 0x00000004020a7981 */ /* 0x000ea8000c1e1b00 */
[----:B--2---:R-:W2:Y:S04]  /*0130*/  LDG.E.64 R10, desc[UR4][R10.64+0x8] ;  /* 0x000008040a0a7981 */ /* 0x004ea8000c1e1b00 */
[----:B--2---:R-:W-:Y:S04]  /*0140*/  STG.E.64 desc[UR4][R8.64+0x8], R10 ;  /* 0x0000080a08007986 */ /* 0x004fe8000c101b04 */
[----:B------:R-:W2:Y:S04]  /*0150*/  LDG.E.64 R12, desc[UR4][R2.64+0x20] ;  /* 0x00002004020c7981 */ /* 0x000ea8000c1e1b00 */
[----:B--2---:R-:W-:Y:S01]  /*0160*/  STG.E.64 desc[UR4][R6.64], R12 ;  /* 0x0000000c06007986 */ /* 0x004fe2000c101b04 */
[----:B------:R-:W-:Y:S05]  /*0170*/  EXIT ;  /* 0x000000000000794d */ /* 0x000fea0003800000 */
.L_x_15:
        /* <DEDUP_REMOVED lines=16> */
.L_x_20:


//--------------------- .nv.global.init           --------------------------
	.section	.nv.global.init,"aw",@progbits
	.align	4
.nv.global.init:
	.type		mrg32k3aM1SubSeq,@object
	.size		mrg32k3aM1SubSeq,(mrg32k3aM2SubSeq - mrg32k3aM1SubSeq)
mrg32k3aM1SubSeq:
        /*0000*/ 	.byte	0x0b, 0xcc, 0xee, 0x04, 0x73, 0x29, 0x8b, 0x6f, 0xf6, 0x53, 0x03, 0xf6, 0x23, 0xf6, 0xea, 0xda
        /* <DEDUP_REMOVED lines=125> */
	.type		mrg32k3aM2SubSeq,@object
	.size		mrg32k3aM2SubSeq,(mrg32k3aM1 - mrg32k3aM2SubSeq)
mrg32k3aM2SubSeq:
        /* <DEDUP_REMOVED lines=126> */
	.type		mrg32k3aM1,@object
	.size		mrg32k3aM1,(mrg32k3aM1Seq - mrg32k3aM1)
mrg32k3aM1:
        /* <DEDUP_REMOVED lines=144> */
	.type		mrg32k3aM1Seq,@object
	.size		mrg32k3aM1Seq,(mrg32k3aM2 - mrg32k3aM1Seq)
mrg32k3aM1Seq:
        /* <DEDUP_REMOVED lines=144> */
	.type		mrg32k3aM2,@object
	.size		mrg32k3aM2,(mrg32k3aM2Seq - mrg32k3aM2)
mrg32k3aM2:
        /* <DEDUP_REMOVED lines=144> */
	.type		mrg32k3aM2Seq,@object
	.size		mrg32k3aM2Seq,(precalc_xorwow_matrix - mrg32k3aM2Seq)
mrg32k3aM2Seq:
        /* <DEDUP_REMOVED lines=144> */
	.type		precalc_xorwow_matrix,@object
	.size		precalc_xorwow_matrix,(precalc_xorwow_offset_matrix - precalc_xorwow_matrix)
precalc_xorwow_matrix:
        /* <DEDUP_REMOVED lines=6400> */
	.type		precalc_xorwow_offset_matrix,@object
	.size		precalc_xorwow_offset_matrix,(.L_1 - precalc_xorwow_offset_matrix)
precalc_xorwow_offset_matrix:
        /* <DEDUP_REMOVED lines=6400> */
.L_1:


//--------------------- .nv.shared.reserved.0     --------------------------
	.section	.nv.shared.reserved.0,"aw",@nobits
	.weak		__nv_reservedSMEM_offset_0_alias
	.size		__nv_reservedSMEM_offset_0_alias, 0, 64
	.other		__nv_reservedSMEM_offset_0_alias,@"STO_CUDA_RESERVED_SHARED STV_DEFAULT"
__nv_reservedSMEM_offset_0_alias:
	.zero		0
	.zero		64


//--------------------- .nv.constant0._Z21evaluate_update_pbestP8Particle --------------------------
	.section	.nv.constant0._Z21evaluate_update_pbestP8Particle,"a",@progbits
	.sectionflags	@""
	.align	4
.nv.constant0._Z21evaluate_update_pbestP8Particle:
	.zero		904


//--------------------- .nv.constant0._Z17calculate_fitnessP8Particle --------------------------
	.section	.nv.constant0._Z17calculate_fitnessP8Particle,"a",@progbits
	.sectionflags	@""
	.align	4
.nv.constant0._Z17calculate_fitnessP8Particle:
	.zero		904


//--------------------- .nv.constant0._Z24update_position_velocityP8ParticlePdS1_ --------------------------
	.section	.nv.constant0._Z24update_position_velocityP8ParticlePdS1_,"a",@progbits
	.sectionflags	@""
	.align	4
.nv.constant0._Z24update_position_velocityP8ParticlePdS1_:
	.zero		920


//--------------------- .nv.constant0._Z12update_gbestP8ParticlePdS1_ --------------------------
	.section	.nv.constant0._Z12update_gbestP8ParticlePdS1_,"a",@progbits
	.sectionflags	@""
	.align	4
.nv.constant0._Z12update_gbestP8ParticlePdS1_:
	.zero		920


//--------------------- SYMBOLS --------------------------

	.type		.nv.reservedSmem.offset0,@object
	.size		.nv.reservedSmem.offset0,0x4
